//
// Generated by NVIDIA NVVM Compiler
//
// Compiler Build ID: CL-36424714
// Cuda compilation tools, release 13.0, V13.0.88
// Based on NVVM 20.0.0
//

.version 9.0
.target sm_100
.address_size 64

	// .globl	_Z8redukcjaiPfS_
.func  (.param .align 16 .b8 func_retval0[16]) __internal_trig_reduction_slowpathd
(
	.param .b64 __internal_trig_reduction_slowpathd_param_0
)
;
// _ZZ8redukcjaiPfS_E3pom has been demoted
.global .align 8 .b8 __cudart_i2opi_d[144] = {8, 93, 141, 31, 177, 95, 251, 107, 234, 146, 82, 138, 247, 57, 7, 61, 123, 241, 229, 235, 199, 186, 39, 117, 45, 234, 95, 158, 102, 63, 70, 79, 183, 9, 203, 39, 207, 126, 54, 109, 31, 109, 10, 90, 139, 17, 47, 239, 15, 152, 5, 222, 255, 151, 248, 31, 59, 40, 249, 189, 139, 95, 132, 156, 244, 57, 83, 131, 57, 214, 145, 57, 65, 126, 95, 180, 38, 112, 156, 233, 132, 68, 187, 46, 245, 53, 130, 232, 62, 167, 41, 177, 28, 235, 29, 254, 28, 146, 209, 9, 234, 46, 73, 6, 224, 210, 77, 66, 58, 110, 36, 183, 97, 197, 187, 222, 171, 99, 81, 254, 65, 144, 67, 60, 153, 149, 98, 219, 192, 221, 52, 245, 209, 87, 39, 252, 41, 21, 68, 78, 110, 131, 249, 162};
.global .align 16 .b8 __cudart_sin_cos_coeffs[128] = {70, 210, 176, 44, 241, 229, 90, 190, 146, 227, 172, 105, 227, 29, 199, 62, 161, 98, 219, 25, 160, 1, 42, 191, 24, 8, 17, 17, 17, 17, 129, 63, 84, 85, 85, 85, 85, 85, 197, 191, 0, 0, 0, 0, 0, 0, 0, 0, 0, 0, 0, 0, 0, 0, 0, 0, 100, 129, 253, 32, 131, 255, 168, 189, 40, 133, 239, 193, 167, 238, 33, 62, 217, 230, 6, 142, 79, 126, 146, 190, 233, 188, 221, 25, 160, 1, 250, 62, 71, 93, 193, 22, 108, 193, 86, 191, 81, 85, 85, 85, 85, 85, 165, 63, 0, 0, 0, 0, 0, 0, 224, 191, 0, 0, 0, 0, 0, 0, 240, 63};

.visible .entry _Z8redukcjaiPfS_(
	.param .u32 _Z8redukcjaiPfS__param_0,
	.param .u64 .ptr .align 1 _Z8redukcjaiPfS__param_1,
	.param .u64 .ptr .align 1 _Z8redukcjaiPfS__param_2
)
{
	.reg .pred 	%p<12>;
	.reg .b32 	%r<9>;
	.reg .b32 	%f<30>;
	.reg .b64 	%rd<11>;
	// demoted variable
	.shared .align 4 .b8 _ZZ8redukcjaiPfS_E3pom[2048];
	ld.param.s32 	%rd4, [_Z8redukcjaiPfS__param_0];
	ld.param.u64 	%rd2, [_Z8redukcjaiPfS__param_1];
	ld.param.u64 	%rd3, [_Z8redukcjaiPfS__param_2];
	mov.u32 	%r1, %tid.x;
	mov.u32 	%r2, %ctaid.x;
	mov.u32 	%r4, %ntid.x;
	mad.lo.s32 	%r5, %r2, %r4, %r1;
	cvt.u64.u32 	%rd1, %r5;
	shl.b32 	%r6, %r1, 2;
	mov.u32 	%r7, _ZZ8redukcjaiPfS_E3pom;
	add.s32 	%r3, %r7, %r6;
	mov.b32 	%r8, 0;
	st.shared.u32 	[%r3], %r8;
	setp.ge.u64 	%p1, %rd1, %rd4;
	@%p1 bra 	$L__BB0_2;
	cvta.to.global.u64 	%rd5, %rd2;
	shl.b64 	%rd6, %rd1, 2;
	add.s64 	%rd7, %rd5, %rd6;
	ld.global.f32 	%f1, [%rd7];
	st.shared.f32 	[%r3], %f1;
$L__BB0_2:
	bar.sync 	0;
	setp.gt.u32 	%p2, %r1, 255;
	@%p2 bra 	$L__BB0_4;
	ld.shared.f32 	%f2, [%r3+1024];
	ld.shared.f32 	%f3, [%r3];
	add.f32 	%f4, %f2, %f3;
	st.shared.f32 	[%r3], %f4;
$L__BB0_4:
	bar.sync 	0;
	setp.gt.u32 	%p3, %r1, 127;
	@%p3 bra 	$L__BB0_6;
	ld.shared.f32 	%f5, [%r3+512];
	ld.shared.f32 	%f6, [%r3];
	add.f32 	%f7, %f5, %f6;
	st.shared.f32 	[%r3], %f7;
$L__BB0_6:
	bar.sync 	0;
	setp.gt.u32 	%p4, %r1, 63;
	@%p4 bra 	$L__BB0_8;
	ld.shared.f32 	%f8, [%r3+256];
	ld.shared.f32 	%f9, [%r3];
	add.f32 	%f10, %f8, %f9;
	st.shared.f32 	[%r3], %f10;
$L__BB0_8:
	bar.sync 	0;
	setp.gt.u32 	%p5, %r1, 31;
	@%p5 bra 	$L__BB0_10;
	ld.shared.f32 	%f11, [%r3+128];
	ld.shared.f32 	%f12, [%r3];
	add.f32 	%f13, %f11, %f12;
	st.shared.f32 	[%r3], %f13;
$L__BB0_10:
	bar.sync 	0;
	setp.gt.u32 	%p6, %r1, 15;
	@%p6 bra 	$L__BB0_12;
	ld.shared.f32 	%f14, [%r3+64];
	ld.shared.f32 	%f15, [%r3];
	add.f32 	%f16, %f14, %f15;
	st.shared.f32 	[%r3], %f16;
$L__BB0_12:
	bar.sync 	0;
	setp.gt.u32 	%p7, %r1, 7;
	@%p7 bra 	$L__BB0_14;
	ld.shared.f32 	%f17, [%r3+32];
	ld.shared.f32 	%f18, [%r3];
	add.f32 	%f19, %f17, %f18;
	st.shared.f32 	[%r3], %f19;
$L__BB0_14:
	bar.sync 	0;
	setp.gt.u32 	%p8, %r1, 3;
	@%p8 bra 	$L__BB0_16;
	ld.shared.f32 	%f20, [%r3+16];
	ld.shared.f32 	%f21, [%r3];
	add.f32 	%f22, %f20, %f21;
	st.shared.f32 	[%r3], %f22;
$L__BB0_16:
	bar.sync 	0;
	setp.gt.u32 	%p9, %r1, 1;
	@%p9 bra 	$L__BB0_18;
	ld.shared.f32 	%f23, [%r3+8];
	ld.shared.f32 	%f24, [%r3];
	add.f32 	%f25, %f23, %f24;
	st.shared.f32 	[%r3], %f25;
$L__BB0_18:
	bar.sync 	0;
	setp.ne.s32 	%p10, %r1, 0;
	@%p10 bra 	$L__BB0_20;
	ld.shared.f32 	%f26, [_ZZ8redukcjaiPfS_E3pom+4];
	ld.shared.f32 	%f27, [%r3];
	add.f32 	%f28, %f26, %f27;
	st.shared.f32 	[%r3], %f28;
$L__BB0_20:
	setp.ne.s32 	%p11, %r1, 0;
	bar.sync 	0;
	@%p11 bra 	$L__BB0_22;
	ld.shared.f32 	%f29, [_ZZ8redukcjaiPfS_E3pom];
	cvta.to.global.u64 	%rd8, %rd3;
	mul.wide.u32 	%rd9, %r2, 4;
	add.s64 	%rd10, %rd8, %rd9;
	st.global.f32 	[%rd10], %f29;
$L__BB0_22:
	ret;

}
	// .globl	_Z8wypelnijiPf
.visible .entry _Z8wypelnijiPf(
	.param .u32 _Z8wypelnijiPf_param_0,
	.param .u64 .ptr .align 1 _Z8wypelnijiPf_param_1
)
{
	.reg .pred 	%p<6>;
	.reg .b32 	%r<15>;
	.reg .b32 	%f<2>;
	.reg .b64 	%rd<11>;
	.reg .b64 	%fd<37>;

	ld.param.s32 	%rd3, [_Z8wypelnijiPf_param_0];
	ld.param.u64 	%rd2, [_Z8wypelnijiPf_param_1];
	mov.u32 	%r4, %tid.x;
	mov.u32 	%r5, %ctaid.x;
	mov.u32 	%r6, %ntid.x;
	mad.lo.s32 	%r7, %r5, %r6, %r4;
	cvt.u64.u32 	%rd1, %r7;
	setp.ge.u64 	%p1, %rd1, %rd3;
	@%p1 bra 	$L__BB1_6;
	cvt.u32.u64 	%r8, %rd1;
	cvt.rn.f64.u32 	%fd6, %r8;
	add.f64 	%fd7, %fd6, %fd6;
	mul.f64 	%fd8, %fd7, 0d400921FB54442D18;
	div.rn.f64 	%fd1, %fd8, 0d4024000000000000;
	setp.neu.f64 	%p2, %fd1, 0d7FF0000000000000;
	@%p2 bra 	$L__BB1_3;
	mov.f64 	%fd14, 0d0000000000000000;
	mov.f64 	%fd15, 0d7FF0000000000000;
	mul.rn.f64 	%fd36, %fd15, %fd14;
	mov.b32 	%r14, 0;
	bra.uni 	$L__BB1_5;
$L__BB1_3:
	mul.f64 	%fd9, %fd1, 0d3FE45F306DC9C883;
	cvt.rni.s32.f64 	%r14, %fd9;
	cvt.rn.f64.s32 	%fd10, %r14;
	fma.rn.f64 	%fd11, %fd10, 0dBFF921FB54442D18, %fd1;
	fma.rn.f64 	%fd12, %fd10, 0dBC91A62633145C00, %fd11;
	fma.rn.f64 	%fd36, %fd10, 0dB97B839A252049C0, %fd12;
	setp.ltu.f64 	%p3, %fd1, 0d41E0000000000000;
	@%p3 bra 	$L__BB1_5;
	{ // callseq 0, 0
	.param .b64 param0;
	st.param.f64 	[param0], %fd1;
	.param .align 16 .b8 retval0[16];
	call.uni (retval0), 
	__internal_trig_reduction_slowpathd, 
	(
	param0
	);
	ld.param.f64 	%fd36, [retval0];
	ld.param.b32 	%r14, [retval0+8];
	} // callseq 0
$L__BB1_5:
	shl.b32 	%r11, %r14, 6;
	cvt.u64.u32 	%rd4, %r11;
	and.b64  	%rd5, %rd4, 64;
	mov.u64 	%rd6, __cudart_sin_cos_coeffs;
	add.s64 	%rd7, %rd6, %rd5;
	mul.rn.f64 	%fd16, %fd36, %fd36;
	and.b32  	%r12, %r14, 1;
	setp.eq.b32 	%p4, %r12, 1;
	selp.f64 	%fd17, 0dBDA8FF8320FD8164, 0d3DE5DB65F9785EBA, %p4;
	ld.global.nc.v2.f64 	{%fd18, %fd19}, [%rd7];
	fma.rn.f64 	%fd20, %fd17, %fd16, %fd18;
	fma.rn.f64 	%fd21, %fd20, %fd16, %fd19;
	ld.global.nc.v2.f64 	{%fd22, %fd23}, [%rd7+16];
	fma.rn.f64 	%fd24, %fd21, %fd16, %fd22;
	fma.rn.f64 	%fd25, %fd24, %fd16, %fd23;
	ld.global.nc.v2.f64 	{%fd26, %fd27}, [%rd7+32];
	fma.rn.f64 	%fd28, %fd25, %fd16, %fd26;
	fma.rn.f64 	%fd29, %fd28, %fd16, %fd27;
	fma.rn.f64 	%fd30, %fd29, %fd36, %fd36;
	fma.rn.f64 	%fd31, %fd29, %fd16, 0d3FF0000000000000;
	selp.f64 	%fd32, %fd31, %fd30, %p4;
	and.b32  	%r13, %r14, 2;
	setp.eq.s32 	%p5, %r13, 0;
	mov.f64 	%fd33, 0d0000000000000000;
	sub.f64 	%fd34, %fd33, %fd32;
	selp.f64 	%fd35, %fd32, %fd34, %p5;
	cvt.rn.f32.f64 	%f1, %fd35;
	cvta.to.global.u64 	%rd8, %rd2;
	shl.b64 	%rd9, %rd1, 2;
	add.s64 	%rd10, %rd8, %rd9;
	st.global.f32 	[%rd10], %f1;
$L__BB1_6:
	ret;

}
.func  (.param .align 16 .b8 func_retval0[16]) __internal_trig_reduction_slowpathd(
	.param .b64 __internal_trig_reduction_slowpathd_param_0
)
{
	.local .align 8 .b8 	__local_depot2[40];
	.reg .b64 	%SP;
	.reg .b64 	%SPL;
	.reg .pred 	%p<10>;
	.reg .b32 	%r<47>;
	.reg .b64 	%rd<74>;
	.reg .b64 	%fd<5>;

	mov.u64 	%SPL, __local_depot2;
	ld.param.f64 	%fd4, [__internal_trig_reduction_slowpathd_param_0];
	add.u64 	%rd1, %SPL, 0;
	{
	.reg .b32 %temp; 
	mov.b64 	{%temp, %r1}, %fd4;
	}
	shr.u32 	%r2, %r1, 20;
	and.b32  	%r3, %r2, 2047;
	setp.eq.s32 	%p1, %r3, 2047;
	mov.b32 	%r46, 0;
	@%p1 bra 	$L__BB2_9;
	add.s32 	%r20, %r3, -1024;
	mov.b64 	%rd20, %fd4;
	shl.b64 	%rd2, %rd20, 11;
	shr.u32 	%r4, %r20, 6;
	sub.s32 	%r45, 15, %r4;
	sub.s32 	%r21, 19, %r4;
	setp.lt.u32 	%p2, %r20, 128;
	selp.b32 	%r6, 18, %r21, %p2;
	setp.ge.s32 	%p3, %r45, %r6;
	mov.b64 	%rd70, 0;
	@%p3 bra 	$L__BB2_4;
	add.s32 	%r23, %r6, %r4;
	neg.s32 	%r43, %r23;
	or.b64  	%rd3, %rd2, -9223372036854775808;
	mov.b64 	%rd70, 0;
	mov.b32 	%r42, 0;
	mov.u64 	%rd25, __cudart_i2opi_d;
	mov.u32 	%r44, %r45;
$L__BB2_3:
	.pragma "nounroll";
	mul.wide.s32 	%rd22, %r42, 8;
	add.s64 	%rd23, %rd1, %rd22;
	mul.wide.s32 	%rd24, %r44, 8;
	add.s64 	%rd26, %rd25, %rd24;
	ld.global.nc.u64 	%rd27, [%rd26];
	{
	.reg .u32 %r0, %r1, %r2, %r3, %alo, %ahi, %blo, %bhi, %clo, %chi;
	mov.b64 	{%alo,%ahi}, %rd27;
	mov.b64 	{%blo,%bhi}, %rd3;
	mov.b64 	{%clo,%chi}, %rd70;
	mad.lo.cc.u32 	%r0, %alo, %blo, %clo;
	madc.hi.cc.u32 	%r1, %alo, %blo, %chi;
	madc.hi.u32 	%r2, %alo, %bhi, 0;
	mad.lo.cc.u32 	%r1, %alo, %bhi, %r1;
	madc.hi.cc.u32 	%r2, %ahi, %blo, %r2;
	madc.hi.u32 	%r3, %ahi, %bhi, 0;
	mad.lo.cc.u32 	%r1, %ahi, %blo, %r1;
	madc.lo.cc.u32 	%r2, %ahi, %bhi, %r2;
	addc.u32 	%r3, %r3, 0;
	mov.b64 	%rd28, {%r0,%r1};
	mov.b64 	%rd70, {%r2,%r3};
	}
	st.local.u64 	[%rd23], %rd28;
	add.s32 	%r44, %r44, 1;
	add.s32 	%r43, %r43, 1;
	add.s32 	%r42, %r42, 1;
	setp.ne.s32 	%p4, %r43, -15;
	mov.u32 	%r45, %r6;
	@%p4 bra 	$L__BB2_3;
$L__BB2_4:
	cvt.s64.s32 	%rd29, %r45;
	cvt.u64.u32 	%rd30, %r4;
	add.s64 	%rd31, %rd30, %rd29;
	shl.b64 	%rd32, %rd31, 3;
	add.s64 	%rd33, %rd1, %rd32;
	st.local.u64 	[%rd33+-120], %rd70;
	and.b32  	%r15, %r2, 63;
	ld.local.u64 	%rd72, [%rd1+16];
	ld.local.u64 	%rd71, [%rd1+24];
	setp.eq.s32 	%p5, %r15, 0;
	@%p5 bra 	$L__BB2_6;
	shl.b64 	%rd34, %rd71, %r15;
	shr.u64 	%rd35, %rd72, 1;
	xor.b32  	%r24, %r15, 63;
	shr.u64 	%rd36, %rd35, %r24;
	or.b64  	%rd71, %rd34, %rd36;
	ld.local.u64 	%rd37, [%rd1+8];
	shl.b64 	%rd38, %rd72, %r15;
	shr.u64 	%rd39, %rd37, 1;
	shr.u64 	%rd40, %rd39, %r24;
	or.b64  	%rd72, %rd38, %rd40;
$L__BB2_6:
	and.b32  	%r25, %r1, -2147483648;
	shr.u64 	%rd41, %rd71, 62;
	cvt.u32.u64 	%r26, %rd41;
	mov.b64 	{%r27, %r28}, %rd71;
	mov.b64 	{%r29, %r30}, %rd72;
	shf.l.wrap.b32 	%r31, %r30, %r27, 2;
	shf.l.wrap.b32 	%r32, %r27, %r28, 2;
	mov.b64 	%rd42, {%r31, %r32};
	shl.b64 	%rd43, %rd72, 2;
	shr.u64 	%rd44, %rd42, 63;
	cvt.u32.u64 	%r33, %rd44;
	add.s32 	%r34, %r33, %r26;
	setp.eq.s32 	%p6, %r25, 0;
	neg.s32 	%r35, %r34;
	selp.b32 	%r46, %r34, %r35, %p6;
	setp.gt.s64 	%p7, %rd42, -1;
	mov.b64 	%rd45, 0;
	{
	.reg .u32 %r0, %r1, %r2, %r3, %a0, %a1, %a2, %a3, %b0, %b1, %b2, %b3;
	mov.b64 	{%a0,%a1}, %rd45;
	mov.b64 	{%a2,%a3}, %rd45;
	mov.b64 	{%b0,%b1}, %rd43;
	mov.b64 	{%b2,%b3}, %rd42;
	sub.cc.u32 	%r0, %a0, %b0;
	subc.cc.u32 	%r1, %a1, %b1;
	subc.cc.u32 	%r2, %a2, %b2;
	subc.u32 	%r3, %a3, %b3;
	mov.b64 	%rd46, {%r0,%r1};
	mov.b64 	%rd47, {%r2,%r3};
	}
	xor.b32  	%r36, %r25, -2147483648;
	selp.b64 	%rd73, %rd42, %rd47, %p7;
	selp.b64 	%rd14, %rd43, %rd46, %p7;
	selp.b32 	%r17, %r25, %r36, %p7;
	clz.b64 	%r37, %rd73;
	cvt.u64.u32 	%rd15, %r37;
	setp.eq.s32 	%p8, %r37, 0;
	@%p8 bra 	$L__BB2_8;
	cvt.u32.u64 	%r38, %rd15;
	and.b32  	%r39, %r38, 63;
	shl.b64 	%rd48, %rd73, %r39;
	shr.u64 	%rd49, %rd14, 1;
	not.b32 	%r40, %r38;
	and.b32  	%r41, %r40, 63;
	shr.u64 	%rd50, %rd49, %r41;
	or.b64  	%rd73, %rd48, %rd50;
$L__BB2_8:
	mov.b64 	%rd51, -3958705157555305931;
	{
	.reg .u32 %r0, %r1, %r2, %r3, %alo, %ahi, %blo, %bhi;
	mov.b64 	{%alo,%ahi}, %rd73;
	mov.b64 	{%blo,%bhi}, %rd51;
	mul.lo.u32 	%r0, %alo, %blo;
	mul.hi.u32 	%r1, %alo, %blo;
	mad.lo.cc.u32 	%r1, %alo, %bhi, %r1;
	madc.hi.u32 	%r2, %alo, %bhi, 0;
	mad.lo.cc.u32 	%r1, %ahi, %blo, %r1;
	madc.hi.cc.u32 	%r2, %ahi, %blo, %r2;
	madc.hi.u32 	%r3, %ahi, %bhi, 0;
	mad.lo.cc.u32 	%r2, %ahi, %bhi, %r2;
	addc.u32 	%r3, %r3, 0;
	mov.b64 	%rd52, {%r0,%r1};
	mov.b64 	%rd53, {%r2,%r3};
	}
	setp.gt.s64 	%p9, %rd53, 0;
	{
	.reg .u32 %r0, %r1, %r2, %r3, %a0, %a1, %a2, %a3, %b0, %b1, %b2, %b3;
	mov.b64 	{%a0,%a1}, %rd52;
	mov.b64 	{%a2,%a3}, %rd53;
	mov.b64 	{%b0,%b1}, %rd52;
	mov.b64 	{%b2,%b3}, %rd53;
	add.cc.u32 	%r0, %a0, %b0;
	addc.cc.u32 	%r1, %a1, %b1;
	addc.cc.u32 	%r2, %a2, %b2;
	addc.u32 	%r3, %a3, %b3;
	mov.b64 	%rd54, {%r0,%r1};
	mov.b64 	%rd55, {%r2,%r3};
	}
	selp.b64 	%rd56, %rd55, %rd53, %p9;
	selp.s64 	%rd57, -1, 0, %p9;
	sub.s64 	%rd58, %rd57, %rd15;
	cvt.u64.u32 	%rd59, %r17;
	shl.b64 	%rd60, %rd59, 32;
	add.s64 	%rd61, %rd56, 1;
	shr.u64 	%rd62, %rd61, 10;
	add.s64 	%rd63, %rd62, 1;
	shr.u64 	%rd64, %rd63, 1;
	shl.b64 	%rd65, %rd58, 52;
	add.s64 	%rd66, %rd65, %rd64;
	add.s64 	%rd67, %rd66, 4602678819172646912;
	or.b64  	%rd68, %rd67, %rd60;
	mov.b64 	%fd4, %rd68;
$L__BB2_9:
	st.param.f64 	[func_retval0], %fd4;
	st.param.b32 	[func_retval0+8], %r46;
	ret;

}


// ===== COMPILED SASS (sm_100) =====

	.target	sm_100

	.elftype	@"ET_EXEC"


//--------------------- .note.nv.tkinfo           --------------------------
	.section	.note.nv.tkinfo,"",@"SHT_NOTE"
	.sectionflags	@"SHF_NOTE_NV_TKINFO"
	.tkinfo
        /*0018*/ 	.word	0x00000002
        /*0030*/ 	.string	""
        /*0030*/ 	.string	"ptxas"
        /*0030*/ 	.string	"Cuda compilation tools, release 13.0, V13.0.88"
        /*0030*/ 	.string	"Build cuda_13.0.r13.0/compiler.36424714_0"
        /*0030*/ 	.string	"-arch sm_100 -m 64 "



//--------------------- .note.nv.cuinfo           --------------------------
	.section	.note.nv.cuinfo,"",@"SHT_NOTE"
	.sectionflags	@"SHF_NOTE_NV_CUINFO"
        /*0018*/ 	.short	0x0002
        /*001a*/ 	.short	0x0064
        /*001c*/ 	.short	0x0082
	.zero		2


//--------------------- .nv.info                  --------------------------
	.section	.nv.info,"",@"SHT_CUDA_INFO"
	.align	4


	//----- nvinfo : EIATTR_REGCOUNT
	.align		4
        /*0000*/ 	.byte	0x04, 0x2f
        /*0002*/ 	.short	(.L_3 - .L_2)
	.align		4
.L_2:
        /*0004*/ 	.word	index@(_Z8redukcjaiPfS_)
        /*0008*/ 	.word	0x0000000c


	//----- nvinfo : EIATTR_FRAME_SIZE
	.align		4
.L_3:
        /*000c*/ 	.byte	0x04, 0x11
        /*000e*/ 	.short	(.L_5 - .L_4)
	.align		4
.L_4:
        /*0010*/ 	.word	index@(_Z8redukcjaiPfS_)
        /*0014*/ 	.word	0x00000000


	//----- nvinfo : EIATTR_REGCOUNT
	.align		4
.L_5:
        /*0018*/ 	.byte	0x04, 0x2f
        /*001a*/ 	.short	(.L_7 - .L_6)
	.align		4
.L_6:
        /*001c*/ 	.word	index@(_Z8wypelnijiPf)
        /*0020*/ 	.word	0x0000001a


	//----- nvinfo : EIATTR_FRAME_SIZE
	.align		4
.L_7:
        /*0024*/ 	.byte	0x04, 0x11
        /*0026*/ 	.short	(.L_9 - .L_8)
	.align		4
.L_8:
        /*0028*/ 	.word	index@($_Z8wypelnijiPf$__internal_trig_reduction_slowpathd)
        /*002c*/ 	.word	0x00000028


	//----- nvinfo : EIATTR_FRAME_SIZE
	.align		4
.L_9:
        /*0030*/ 	.byte	0x04, 0x11
        /*0032*/ 	.short	(.L_11 - .L_10)
	.align		4
.L_10:
        /*0034*/ 	.word	index@($__internal_0_$__cuda_sm20_div_rn_f64_full)
        /*0038*/ 	.word	0x00000028


	//----- nvinfo : EIATTR_FRAME_SIZE
	.align		4
.L_11:
        /*003c*/ 	.byte	0x04, 0x11
        /*003e*/ 	.short	(.L_13 - .L_12)
	.align		4
.L_12:
        /*0040*/ 	.word	index@(_Z8wypelnijiPf)
        /*0044*/ 	.word	0x00000028


	//----- nvinfo : EIATTR_MIN_STACK_SIZE
	.align		4
.L_13:
        /*0048*/ 	.byte	0x04, 0x12
        /*004a*/ 	.short	(.L_15 - .L_14)
	.align		4
.L_14:
        /*004c*/ 	.word	index@(_Z8wypelnijiPf)
        /*0050*/ 	.word	0x00000028


	//----- nvinfo : EIATTR_MIN_STACK_SIZE
	.align		4
.L_15:
        /*0054*/ 	.byte	0x04, 0x12
        /*0056*/ 	.short	(.L_17 - .L_16)
	.align		4
.L_16:
        /*0058*/ 	.word	index@(_Z8redukcjaiPfS_)
        /*005c*/ 	.word	0x00000000
.L_17:


//--------------------- .nv.compat                --------------------------
	.section	.nv.compat,"",@"SHT_CUDA_COMPAT_INFO"
	.align	4
        /*0000*/ 	.byte	0x02, 0x09, 0x00, 0x00, 0x02, 0x02, 0x01, 0x00, 0x02, 0x05, 0x05, 0x00, 0x03, 0x07, 0x01, 0x01
        /*0010*/ 	.byte	0x02, 0x03, 0x00, 0x00, 0x02, 0x06, 0x01, 0x00, 0x04, 0x0b, 0x08, 0x00, 0x01, 0x00, 0x00, 0x00
        /*0020*/ 	.byte	0x00, 0x00, 0x00, 0x00


//--------------------- .nv.info._Z8wypelnijiPf   --------------------------
	.section	.nv.info._Z8wypelnijiPf,"",@"SHT_CUDA_INFO"
	.sectionflags	@""
	.align	4


	//----- nvinfo : EIATTR_CUDA_API_VERSION
	.align		4
        /*0000*/ 	.byte	0x04, 0x37
        /*0002*/ 	.short	(.L_19 - .L_18)
.L_18:
        /*0004*/ 	.word	0x00000082


	//----- nvinfo : EIATTR_KPARAM_INFO
	.align		4
.L_19:
        /*0008*/ 	.byte	0x04, 0x17
        /*000a*/ 	.short	(.L_21 - .L_20)
.L_20:
        /*000c*/ 	.word	0x00000000
        /*0010*/ 	.short	0x0001
        /*0012*/ 	.short	0x0008
        /*0014*/ 	.byte	0x00, 0xf5, 0x21, 0x00


	//----- nvinfo : EIATTR_KPARAM_INFO
	.align		4
.L_21:
        /*0018*/ 	.byte	0x04, 0x17
        /*001a*/ 	.short	(.L_23 - .L_22)
.L_22:
        /*001c*/ 	.word	0x00000000
        /*0020*/ 	.short	0x0000
        /*0022*/ 	.short	0x0000
        /*0024*/ 	.byte	0x00, 0xf0, 0x11, 0x00


	//----- nvinfo : EIATTR_SPARSE_MMA_MASK
	.align		4
.L_23:
        /*0028*/ 	.byte	0x03, 0x50
        /*002a*/ 	.short	0x0000


	//----- nvinfo : EIATTR_MAXREG_COUNT
	.align		4
        /*002c*/ 	.byte	0x03, 0x1b
        /*002e*/ 	.short	0x00ff


	//----- nvinfo : EIATTR_MERCURY_ISA_VERSION
	.align		4
        /*0030*/ 	.byte	0x03, 0x5f
        /*0032*/ 	.short	0x0101


	//----- nvinfo : EIATTR_VRC_CTA_INIT_COUNT
	.align		4
        /*0034*/ 	.byte	0x02, 0x4a
	.zero		1
	.zero		1


	//----- nvinfo : EIATTR_EXIT_INSTR_OFFSETS
	.align		4
        /*0038*/ 	.byte	0x04, 0x1c
        /*003a*/ 	.short	(.L_25 - .L_24)


	//   ....[0]....
.L_24:
        /*003c*/ 	.word	0x000000a0


	//   ....[1]....
        /*0040*/ 	.word	0x00000620


	//----- nvinfo : EIATTR_CRS_STACK_SIZE
	.align		4
.L_25:
        /*0044*/ 	.byte	0x04, 0x1e
        /*0046*/ 	.short	(.L_27 - .L_26)
.L_26:
        /*0048*/ 	.word	0x00000000


	//----- nvinfo : EIATTR_CBANK_PARAM_SIZE
	.align		4
.L_27:
        /*004c*/ 	.byte	0x03, 0x19
        /*004e*/ 	.short	0x0010


	//----- nvinfo : EIATTR_PARAM_CBANK
	.align		4
        /*0050*/ 	.byte	0x04, 0x0a
        /*0052*/ 	.short	(.L_29 - .L_28)
	.align		4
.L_28:
        /*0054*/ 	.word	index@(.nv.constant0._Z8wypelnijiPf)
        /*0058*/ 	.short	0x0380
        /*005a*/ 	.short	0x0010


	//----- nvinfo : EIATTR_SW_WAR
	.align		4
.L_29:
        /*005c*/ 	.byte	0x04, 0x36
        /*005e*/ 	.short	(.L_31 - .L_30)
.L_30:
        /*0060*/ 	.word	0x00000008
.L_31:


//--------------------- .nv.info._Z8redukcjaiPfS_ --------------------------
	.section	.nv.info._Z8redukcjaiPfS_,"",@"SHT_CUDA_INFO"
	.sectionflags	@""
	.align	4


	//----- nvinfo : EIATTR_CUDA_API_VERSION
	.align		4
        /*0000*/ 	.byte	0x04, 0x37
        /*0002*/ 	.short	(.L_33 - .L_32)
.L_32:
        /*0004*/ 	.word	0x00000082


	//----- nvinfo : EIATTR_KPARAM_INFO
	.align		4
.L_33:
        /*0008*/ 	.byte	0x04, 0x17
        /*000a*/ 	.short	(.L_35 - .L_34)
.L_34:
        /*000c*/ 	.word	0x00000000
        /*0010*/ 	.short	0x0002
        /*0012*/ 	.short	0x0010
        /*0014*/ 	.byte	0x00, 0xf5, 0x21, 0x00


	//----- nvinfo : EIATTR_KPARAM_INFO
	.align		4
.L_35:
        /*0018*/ 	.byte	0x04, 0x17
        /*001a*/ 	.short	(.L_37 - .L_36)
.L_36:
        /*001c*/ 	.word	0x00000000
        /*0020*/ 	.short	0x0001
        /*0022*/ 	.short	0x0008
        /*0024*/ 	.byte	0x00, 0xf5, 0x21, 0x00


	//----- nvinfo : EIATTR_KPARAM_INFO
	.align		4
.L_37:
        /*0028*/ 	.byte	0x04, 0x17
        /*002a*/ 	.short	(.L_39 - .L_38)
.L_38:
        /*002c*/ 	.word	0x00000000
        /*0030*/ 	.short	0x0000
        /*0032*/ 	.short	0x0000
        /*0034*/ 	.byte	0x00, 0xf0, 0x11, 0x00


	//----- nvinfo : EIATTR_SPARSE_MMA_MASK
	.align		4
.L_39:
        /*0038*/ 	.byte	0x03, 0x50
        /*003a*/ 	.short	0x0000


	//----- nvinfo : EIATTR_MAXREG_COUNT
	.align		4
        /*003c*/ 	.byte	0x03, 0x1b
        /*003e*/ 	.short	0x00ff


	//----- nvinfo : EIATTR_NUM_BARRIERS
	.align		4
        /*0040*/ 	.byte	0x02, 0x4c
        /*0042*/ 	.byte	0x01
	.zero		1


	//----- nvinfo : EIATTR_MERCURY_ISA_VERSION
	.align		4
        /*0044*/ 	.byte	0x03, 0x5f
        /*0046*/ 	.short	0x0101


	//----- nvinfo : EIATTR_VRC_CTA_INIT_COUNT
	.align		4
        /*0048*/ 	.byte	0x02, 0x4a
	.zero		1
	.zero		1


	//----- nvinfo : EIATTR_EXIT_INSTR_OFFSETS
	.align		4
        /*004c*/ 	.byte	0x04, 0x1c
        /*004e*/ 	.short	(.L_41 - .L_40)


	//   ....[0]....
.L_40:
        /*0050*/ 	.word	0x000004b0


	//   ....[1]....
        /*0054*/ 	.word	0x00000500


	//----- nvinfo : EIATTR_CBANK_PARAM_SIZE
	.align		4
.L_41:
        /*0058*/ 	.byte	0x03, 0x19
        /*005a*/ 	.short	0x0018


	//----- nvinfo : EIATTR_PARAM_CBANK
	.align		4
        /*005c*/ 	.byte	0x04, 0x0a
        /*005e*/ 	.short	(.L_43 - .L_42)
	.align		4
.L_42:
        /*0060*/ 	.word	index@(.nv.constant0._Z8redukcjaiPfS_)
        /*0064*/ 	.short	0x0380
        /*0066*/ 	.short	0x0018


	//----- nvinfo : EIATTR_SW_WAR
	.align		4
.L_43:
        /*0068*/ 	.byte	0x04, 0x36
        /*006a*/ 	.short	(.L_45 - .L_44)
.L_44:
        /*006c*/ 	.word	0x00000008
.L_45:


//--------------------- .nv.callgraph             --------------------------
	.section	.nv.callgraph,"",@"SHT_CUDA_CALLGRAPH"
	.align	4
	.sectionentsize	8
	.align		4
        /*0000*/ 	.word	0x00000000
	.align		4
        /*0004*/ 	.word	0xffffffff
	.align		4
        /*0008*/ 	.word	0x00000000
	.align		4
        /*000c*/ 	.word	0xfffffffe
	.align		4
        /*0010*/ 	.word	0x00000000
	.align		4
        /*0014*/ 	.word	0xfffffffd
	.align		4
        /*0018*/ 	.word	0x00000000
	.align		4
        /*001c*/ 	.word	0xfffffffc


//--------------------- .nv.constant4             --------------------------
	.section	.nv.constant4,"a",@progbits
	.align	8
	.align		8
.nv.constant4:
        /*0000*/ 	.dword	__cudart_i2opi_d
	.align		8
        /*0008*/ 	.dword	__cudart_sin_cos_coeffs


//--------------------- .text._Z8wypelnijiPf      --------------------------
	.section	.text._Z8wypelnijiPf,"ax",@progbits
	.align	128
        .global         _Z8wypelnijiPf
        .type           _Z8wypelnijiPf,@function
        .size           _Z8wypelnijiPf,(.L_x_18 - _Z8wypelnijiPf)
        .other          _Z8wypelnijiPf,@"STO_CUDA_ENTRY STV_DEFAULT"
_Z8wypelnijiPf:
.text._Z8wypelnijiPf:
[----:B------:R-:W0:Y:S01]  /*0000*/  LDC R1, c[0x0][0x37c] ;  /* 0x0000df00ff017b82 */ /* 0x000e220000000800 */
[----:B------:R-:W1:Y:S07]  /*0010*/  S2R R10, SR_TID.X ;  /* 0x00000000000a7919 */ /* 0x000e6e0000002100 */
[----:B------:R-:W1:Y:S01]  /*0020*/  S2UR UR4, SR_CTAID.X ;  /* 0x00000000000479c3 */ /* 0x000e620000002500 */
[----:B------:R-:W2:Y:S01]  /*0030*/  LDCU UR5, c[0x0][0x380] ;  /* 0x00007000ff0577ac */ /* 0x000ea20008000800 */
[----:B0-----:R-:W-:-:S06]  /*0040*/  VIADD R1, R1, 0xffffffd8 ;  /* 0xffffffd801017836 */ /* 0x001fcc0000000000 */
[----:B------:R-:W1:Y:S02]  /*0050*/  LDC R3, c[0x0][0x360] ;  /* 0x0000d800ff037b82 */ /* 0x000e640000000800 */
[----:B-1----:R-:W-:Y:S01]  /*0060*/  IMAD R10, R3, UR4, R10 ;  /* 0x00000004030a7c24 */ /* 0x002fe2000f8e020a */
[----:B--2---:R-:W-:-:S04]  /*0070*/  USHF.R.S32.HI UR4, URZ, 0x1f, UR5 ;  /* 0x0000001fff047899 */ /* 0x004fc80008011405 */
[----:B------:R-:W-:-:S04]  /*0080*/  ISETP.GE.U32.AND P0, PT, R10, UR5, PT ;  /* 0x000000050a007c0c */ /* 0x000fc8000bf06070 */
[----:B------:R-:W-:-:S13]  /*0090*/  ISETP.GE.U32.AND.EX P0, PT, RZ, UR4, PT, P0 ;  /* 0x00000004ff007c0c */ /* 0x000fda000bf06100 */
[----:B------:R-:W-:Y:S05]  /*00a0*/  @P0 EXIT ;  /* 0x000000000000094d */ /* 0x000fea0003800000 */
[----:B------:R-:W0:Y:S01]  /*00b0*/  MUFU.RCP64H R5, 10 ;  /* 0x4024000000057908 */ /* 0x000e220000001800 */
[----:B------:R-:W-:Y:S01]  /*00c0*/  IMAD.MOV.U32 R8, RZ, RZ, 0x0 ;  /* 0x00000000ff087424 */ /* 0x000fe200078e00ff */
[----:B------:R-:W-:Y:S01]  /*00d0*/  UMOV UR4, 0x54442d18 ;  /* 0x54442d1800047882 */ /* 0x000fe20000000000 */
[----:B------:R-:W-:Y:S01]  /*00e0*/  IMAD.MOV.U32 R9, RZ, RZ, 0x40240000 ;  /* 0x40240000ff097424 */ /* 0x000fe200078e00ff */
[----:B------:R-:W-:Y:S01]  /*00f0*/  UMOV UR5, 0x400921fb ;  /* 0x400921fb00057882 */ /* 0x000fe20000000000 */
[----:B------:R-:W-:Y:S01]  /*0100*/  IMAD.MOV.U32 R4, RZ, RZ, 0x1 ;  /* 0x00000001ff047424 */ /* 0x000fe200078e00ff */
[----:B------:R-:W-:Y:S02]  /*0110*/  BSSY.RECONVERGENT B0, `(.L_x_0) ;  /* 0x0000014000007945 */ /* 0x000fe40003800200 */
[----:B------:R-:W1:Y:S03]  /*0120*/  I2F.F64.U32 R2, R10 ;  /* 0x0000000a00027312 */ /* 0x000e660000201800 */
[----:B0-----:R-:W-:-:S02]  /*0130*/  DFMA R6, R4, -R8, 1 ;  /* 0x3ff000000406742b */ /* 0x001fc40000000808 */
[----:B-1----:R-:W-:-:S06]  /*0140*/  DADD R2, R2, R2 ;  /* 0x0000000002027229 */ /* 0x002fcc0000000002 */
[----:B------:R-:W-:-:S08]  /*0150*/  DFMA R6, R6, R6, R6 ;  /* 0x000000060606722b */ /* 0x000fd00000000006 */
[----:B------:R-:W-:Y:S02]  /*0160*/  DFMA R6, R4, R6, R4 ;  /* 0x000000060406722b */ /* 0x000fe40000000004 */
[----:B------:R-:W-:-:S06]  /*0170*/  DMUL R4, R2, UR4 ;  /* 0x0000000402047c28 */ /* 0x000fcc0008000000 */
[----:B------:R-:W-:-:S04]  /*0180*/  DFMA R8, R6, -R8, 1 ;  /* 0x3ff000000608742b */ /* 0x000fc80000000808 */
[----:B------:R-:W-:-:S04]  /*0190*/  FSETP.GEU.AND P1, PT, |R5|, 6.5827683646048100446e-37, PT ;  /* 0x036000000500780b */ /* 0x000fc80003f2e200 */
[----:B------:R-:W-:-:S08]  /*01a0*/  DFMA R8, R6, R8, R6 ;  /* 0x000000080608722b */ /* 0x000fd00000000006 */
[----:B------:R-:W-:-:S08]  /*01b0*/  DMUL R2, R4, R8 ;  /* 0x0000000804027228 */ /* 0x000fd00000000000 */
[----:B------:R-:W-:-:S08]  /*01c0*/  DFMA R6, R2, -10, R4 ;  /* 0xc02400000206782b */ /* 0x000fd00000000004 */
[----:B------:R-:W-:-:S10]  /*01d0*/  DFMA R2, R8, R6, R2 ;  /* 0x000000060802722b */ /* 0x000fd40000000002 */
[----:B------:R-:W-:-:S05]  /*01e0*/  FFMA R0, RZ, 2.5625, R3 ;  /* 0x40240000ff007823 */ /* 0x000fca0000000003 */
[----:B------:R-:W-:-:S13]  /*01f0*/  FSETP.GT.AND P0, PT, |R0|, 1.469367938527859385e-39, PT ;  /* 0x001000000000780b */ /* 0x000fda0003f04200 */
[----:B------:R-:W-:Y:S05]  /*0200*/  @P0 BRA P1, `(.L_x_1) ;  /* 0x0000000000100947 */ /* 0x000fea0000800000 */
[----:B------:R-:W-:-:S07]  /*0210*/  MOV R0, 0x230 ;  /* 0x0000023000007802 */ /* 0x000fce0000000f00 */
[----:B------:R-:W-:Y:S05]  /*0220*/  CALL.REL.NOINC `($__internal_0_$__cuda_sm20_div_rn_f64_full) ;  /* 0x0000000400007944 */ /* 0x000fea0003c00000 */
[----:B------:R-:W-:Y:S02]  /*0230*/  IMAD.MOV.U32 R2, RZ, RZ, R12 ;  /* 0x000000ffff027224 */ /* 0x000fe400078e000c */
[----:B------:R-:W-:-:S07]  /*0240*/  IMAD.MOV.U32 R3, RZ, RZ, R13 ;  /* 0x000000ffff037224 */ /* 0x000fce00078e000d */
.L_x_1:
[----:B------:R-:W-:Y:S05]  /*0250*/  BSYNC.RECONVERGENT B0 ;  /* 0x0000000000007941 */ /* 0x000fea0003800200 */
.L_x_0:
[----:B------:R-:W-:Y:S01]  /*0260*/  DSETP.NEU.AND P0, PT, R2, +INF , PT ;  /* 0x7ff000000200742a */ /* 0x000fe20003f0d000 */
[----:B------:R-:W0:Y:S01]  /*0270*/  LDCU.64 UR4, c[0x0][0x358] ;  /* 0x00006b00ff0477ac */ /* 0x000e220008000a00 */
[----:B------:R-:W-:-:S12]  /*0280*/  BSSY.RECONVERGENT B0, `(.L_x_2) ;  /* 0x0000017000007945 */ /* 0x000fd80003800200 */
[----:B------:R-:W-:Y:S01]  /*0290*/  @!P0 DMUL R8, RZ, +INF ;  /* 0x7ff00000ff088828 */ /* 0x000fe20000000000 */
[----:B------:R-:W-:Y:S01]  /*02a0*/  @!P0 IMAD.MOV.U32 R0, RZ, RZ, RZ ;  /* 0x000000ffff008224 */ /* 0x000fe200078e00ff */
[----:B------:R-:W-:Y:S09]  /*02b0*/  @!P0 BRA `(.L_x_3) ;  /* 0x00000000004c8947 */ /* 0x000ff20003800000 */
[----:B------:R-:W-:Y:S01]  /*02c0*/  UMOV UR6, 0x6dc9c883 ;  /* 0x6dc9c88300067882 */ /* 0x000fe20000000000 */
[----:B------:R-:W-:Y:S01]  /*02d0*/  UMOV UR7, 0x3fe45f30 ;  /* 0x3fe45f3000077882 */ /* 0x000fe20000000000 */
[C---:B------:R-:W-:Y:S02]  /*02e0*/  DSETP.GE.AND P0, PT, R2.reuse, 2.14748364800000000000e+09, PT ;  /* 0x41e000000200742a */ /* 0x040fe40003f06000 */
[----:B------:R-:W-:Y:S01]  /*02f0*/  DMUL R4, R2, UR6 ;  /* 0x0000000602047c28 */ /* 0x000fe20008000000 */
[----:B------:R-:W-:Y:S01]  /*0300*/  UMOV UR6, 0x54442d18 ;  /* 0x54442d1800067882 */ /* 0x000fe20000000000 */
[----:B------:R-:W-:-:S04]  /*0310*/  UMOV UR7, 0x3ff921fb ;  /* 0x3ff921fb00077882 */ /* 0x000fc80000000000 */
[----:B------:R-:W1:Y:S08]  /*0320*/  F2I.F64 R0, R4 ;  /* 0x0000000400007311 */ /* 0x000e700000301100 */
[----:B-1----:R-:W1:Y:S02]  /*0330*/  I2F.F64 R8, R0 ;  /* 0x0000000000087312 */ /* 0x002e640000201c00 */
[----:B-1----:R-:W-:Y:S01]  /*0340*/  DFMA R6, R8, -UR6, R2 ;  /* 0x8000000608067c2b */ /* 0x002fe20008000002 */
[----:B------:R-:W-:Y:S01]  /*0350*/  UMOV UR6, 0x33145c00 ;  /* 0x33145c0000067882 */ /* 0x000fe20000000000 */
[----:B------:R-:W-:-:S06]  /*0360*/  UMOV UR7, 0x3c91a626 ;  /* 0x3c91a62600077882 */ /* 0x000fcc0000000000 */
[----:B------:R-:W-:Y:S01]  /*0370*/  DFMA R6, R8, -UR6, R6 ;  /* 0x8000000608067c2b */ /* 0x000fe20008000006 */
[----:B------:R-:W-:Y:S01]  /*0380*/  UMOV UR6, 0x252049c0 ;  /* 0x252049c000067882 */ /* 0x000fe20000000000 */
[----:B------:R-:W-:-:S06]  /*0390*/  UMOV UR7, 0x397b839a ;  /* 0x397b839a00077882 */ /* 0x000fcc0000000000 */
[----:B------:R-:W-:Y:S01]  /*03a0*/  DFMA R8, R8, -UR6, R6 ;  /* 0x8000000608087c2b */ /* 0x000fe20008000006 */
[----:B------:R-:W-:Y:S10]  /*03b0*/  @!P0 BRA `(.L_x_3) ;  /* 0x00000000000c8947 */ /* 0x000ff40003800000 */
[----:B------:R-:W-:Y:S01]  /*03c0*/  IMAD.MOV.U32 R14, RZ, RZ, R3 ;  /* 0x000000ffff0e7224 */ /* 0x000fe200078e0003 */
[----:B------:R-:W-:-:S07]  /*03d0*/  MOV R12, 0x3f0 ;  /* 0x000003f0000c7802 */ /* 0x000fce0000000f00 */
[----:B0-----:R-:W-:Y:S05]  /*03e0*/  CALL.REL.NOINC `($_Z8wypelnijiPf$__internal_trig_reduction_slowpathd) ;  /* 0x0000000400cc7944 */ /* 0x001fea0003c00000 */
.L_x_3:
[----:B0-----:R-:W-:Y:S05]  /*03f0*/  BSYNC.RECONVERGENT B0 ;  /* 0x0000000000007941 */ /* 0x001fea0003800200 */
.L_x_2:
[----:B------:R-:W0:Y:S01]  /*0400*/  LDCU.64 UR6, c[0x4][0x8] ;  /* 0x01000100ff0677ac */ /* 0x000e220008000a00 */
[----:B------:R-:W-:-:S05]  /*0410*/  IMAD.SHL.U32 R2, R0, 0x40, RZ ;  /* 0x0000004000027824 */ /* 0x000fca00078e00ff */
[----:B------:R-:W-:-:S04]  /*0420*/  LOP3.LUT R2, R2, 0x40, RZ, 0xc0, !PT ;  /* 0x0000004002027812 */ /* 0x000fc800078ec0ff */
[----:B0-----:R-:W-:-:S05]  /*0430*/  IADD3 R20, P0, PT, R2, UR6, RZ ;  /* 0x0000000602147c10 */ /* 0x001fca000ff1e0ff */
[----:B------:R-:W-:Y:S01]  /*0440*/  IMAD.X R21, RZ, RZ, UR7, P0 ;  /* 0x00000007ff157e24 */ /* 0x000fe200080e06ff */
[----:B------:R-:W-:Y:S01]  /*0450*/  LOP3.LUT R2, R0, 0x1, RZ, 0xc0, !PT ;  /* 0x0000000100027812 */ /* 0x000fe200078ec0ff */
[----:B------:R-:W-:Y:S01]  /*0460*/  IMAD.MOV.U32 R22, RZ, RZ, 0x20fd8164 ;  /* 0x20fd8164ff167424 */ /* 0x000fe200078e00ff */
[----:B------:R-:W0:Y:S02]  /*0470*/  LDCU.64 UR6, c[0x0][0x388] ;  /* 0x00007100ff0677ac */ /* 0x000e240008000a00 */
[----:B------:R-:W2:Y:S04]  /*0480*/  LDG.E.128.CONSTANT R16, desc[UR4][R20.64] ;  /* 0x0000000414107981 */ /* 0x000ea8000c1e9d00 */
[----:B------:R-:W3:Y:S04]  /*0490*/  LDG.E.128.CONSTANT R12, desc[UR4][R20.64+0x10] ;  /* 0x00001004140c7981 */ /* 0x000ee8000c1e9d00 */
[----:B------:R-:W4:Y:S01]  /*04a0*/  LDG.E.128.CONSTANT R4, desc[UR4][R20.64+0x20] ;  /* 0x0000200414047981 */ /* 0x000f22000c1e9d00 */
[----:B------:R-:W-:Y:S01]  /*04b0*/  IMAD.MOV.U32 R11, RZ, RZ, 0x3da8ff83 ;  /* 0x3da8ff83ff0b7424 */ /* 0x000fe200078e00ff */
[----:B------:R-:W-:Y:S01]  /*04c0*/  ISETP.NE.U32.AND P0, PT, R2, 0x1, PT ;  /* 0x000000010200780c */ /* 0x000fe20003f05070 */
[----:B------:R-:W-:-:S03]  /*04d0*/  DMUL R2, R8, R8 ;  /* 0x0000000808027228 */ /* 0x000fc60000000000 */
[----:B------:R-:W-:Y:S02]  /*04e0*/  FSEL R22, R22, -8.06006814911005101289e+34, !P0 ;  /* 0xf9785eba16167808 */ /* 0x000fe40004000000 */
[----:B------:R-:W-:-:S06]  /*04f0*/  FSEL R23, -R11, 0.11223486810922622681, !P0 ;  /* 0x3de5db650b177808 */ /* 0x000fcc0004000100 */
[----:B--2---:R-:W-:-:S08]  /*0500*/  DFMA R16, R2, R22, R16 ;  /* 0x000000160210722b */ /* 0x004fd00000000010 */
[----:B------:R-:W-:-:S08]  /*0510*/  DFMA R16, R2, R16, R18 ;  /* 0x000000100210722b */ /* 0x000fd00000000012 */
[----:B---3--:R-:W-:-:S08]  /*0520*/  DFMA R12, R2, R16, R12 ;  /* 0x00000010020c722b */ /* 0x008fd0000000000c */
[----:B------:R-:W-:-:S08]  /*0530*/  DFMA R12, R2, R12, R14 ;  /* 0x0000000c020c722b */ /* 0x000fd0000000000e */
[----:B----4-:R-:W-:-:S08]  /*0540*/  DFMA R4, R2, R12, R4 ;  /* 0x0000000c0204722b */ /* 0x010fd00000000004 */
[----:B------:R-:W-:-:S08]  /*0550*/  DFMA R4, R2, R4, R6 ;  /* 0x000000040204722b */ /* 0x000fd00000000006 */
[----:B------:R-:W-:Y:S02]  /*0560*/  DFMA R8, R4, R8, R8 ;  /* 0x000000080408722b */ /* 0x000fe40000000008 */
[----:B------:R-:W-:-:S10]  /*0570*/  DFMA R2, R2, R4, 1 ;  /* 0x3ff000000202742b */ /* 0x000fd40000000004 */
[----:B------:R-:W-:Y:S02]  /*0580*/  FSEL R4, R2, R8, !P0 ;  /* 0x0000000802047208 */ /* 0x000fe40004000000 */
[----:B------:R-:W-:Y:S02]  /*0590*/  FSEL R5, R3, R9, !P0 ;  /* 0x0000000903057208 */ /* 0x000fe40004000000 */
[----:B------:R-:W-:-:S04]  /*05a0*/  LOP3.LUT P0, RZ, R0, 0x2, RZ, 0xc0, !PT ;  /* 0x0000000200ff7812 */ /* 0x000fc8000780c0ff */
[----:B------:R-:W-:-:S10]  /*05b0*/  DADD R2, RZ, -R4 ;  /* 0x00000000ff027229 */ /* 0x000fd40000000804 */
[----:B------:R-:W-:Y:S02]  /*05c0*/  FSEL R3, R5, R3, !P0 ;  /* 0x0000000305037208 */ /* 0x000fe40004000000 */
[----:B------:R-:W-:Y:S02]  /*05d0*/  FSEL R2, R4, R2, !P0 ;  /* 0x0000000204027208 */ /* 0x000fe40004000000 */
[C---:B0-----:R-:W-:Y:S02]  /*05e0*/  LEA R4, P0, R10.reuse, UR6, 0x2 ;  /* 0x000000060a047c11 */ /* 0x041fe4000f8010ff */
[----:B------:R-:W0:Y:S02]  /*05f0*/  F2F.F32.F64 R3, R2 ;  /* 0x0000000200037310 */ /* 0x000e240000301000 */
[----:B------:R-:W-:-:S05]  /*0600*/  LEA.HI.X R5, R10, UR7, RZ, 0x2, P0 ;  /* 0x000000070a057c11 */ /* 0x000fca00080f14ff */
[----:B0-----:R-:W-:Y:S01]  /*0610*/  STG.E desc[UR4][R4.64], R3 ;  /* 0x0000000304007986 */ /* 0x001fe2000c101904 */
[----:B------:R-:W-:Y:S05]  /*0620*/  EXIT ;  /* 0x000000000000794d */ /* 0x000fea0003800000 */
        .weak           $__internal_0_$__cuda_sm20_div_rn_f64_full
        .type           $__internal_0_$__cuda_sm20_div_rn_f64_full,@function
        .size           $__internal_0_$__cuda_sm20_div_rn_f64_full,($_Z8wypelnijiPf$__internal_trig_reduction_slowpathd - $__internal_0_$__cuda_sm20_div_rn_f64_full)
$__internal_0_$__cuda_sm20_div_rn_f64_full:
[----:B------:R-:W-:Y:S01]  /*0630*/  IMAD.MOV.U32 R3, RZ, RZ, 0x3ff40000 ;  /* 0x3ff40000ff037424 */ /* 0x000fe200078e00ff */
[C---:B------:R-:W-:Y:S01]  /*0640*/  FSETP.GEU.AND P1, PT, |R5|.reuse, 1.469367938527859385e-39, PT ;  /* 0x001000000500780b */ /* 0x040fe20003f2e200 */
[----:B------:R-:W-:Y:S01]  /*0650*/  IMAD.MOV.U32 R2, RZ, RZ, 0x0 ;  /* 0x00000000ff027424 */ /* 0x000fe200078e00ff */
[----:B------:R-:W-:Y:S01]  /*0660*/  LOP3.LUT R11, R5, 0x7ff00000, RZ, 0xc0, !PT ;  /* 0x7ff00000050b7812 */ /* 0x000fe200078ec0ff */
[----:B------:R-:W0:Y:S01]  /*0670*/  MUFU.RCP64H R7, R3 ;  /* 0x0000000300077308 */ /* 0x000e220000001800 */
[----:B------:R-:W-:Y:S01]  /*0680*/  IMAD.MOV.U32 R6, RZ, RZ, 0x1 ;  /* 0x00000001ff067424 */ /* 0x000fe200078e00ff */
[----:B------:R-:W-:Y:S01]  /*0690*/  BSSY.RECONVERGENT B1, `(.L_x_4) ;  /* 0x0000045000017945 */ /* 0x000fe20003800200 */
[----:B------:R-:W-:Y:S01]  /*06a0*/  IMAD.MOV.U32 R13, RZ, RZ, 0x1ca00000 ;  /* 0x1ca00000ff0d7424 */ /* 0x000fe200078e00ff */
[----:B------:R-:W-:Y:S01]  /*06b0*/  ISETP.GE.U32.AND P0, PT, R11, 0x40200000, PT ;  /* 0x402000000b00780c */ /* 0x000fe20003f06070 */
[----:B------:R-:W-:Y:S02]  /*06c0*/  IMAD.MOV.U32 R18, RZ, RZ, R11 ;  /* 0x000000ffff127224 */ /* 0x000fe400078e000b */
[----:B------:R-:W-:Y:S01]  /*06d0*/  IMAD.MOV.U32 R19, RZ, RZ, 0x40200000 ;  /* 0x40200000ff137424 */ /* 0x000fe200078e00ff */
[----:B------:R-:W-:-:S03]  /*06e0*/  SEL R13, R13, 0x63400000, !P0 ;  /* 0x634000000d0d7807 */ /* 0x000fc60004000000 */
[----:B------:R-:W-:Y:S01]  /*06f0*/  VIADD R20, R19, 0xffffffff ;  /* 0xffffffff13147836 */ /* 0x000fe20000000000 */
[----:B0-----:R-:W-:-:S08]  /*0700*/  DFMA R8, R6, -R2, 1 ;  /* 0x3ff000000608742b */ /* 0x001fd00000000802 */
[----:B------:R-:W-:-:S08]  /*0710*/  DFMA R8, R8, R8, R8 ;  /* 0x000000080808722b */ /* 0x000fd00000000008 */
[----:B------:R-:W-:Y:S01]  /*0720*/  DFMA R14, R6, R8, R6 ;  /* 0x00000008060e722b */ /* 0x000fe20000000006 */
[C-C-:B------:R-:W-:Y:S01]  /*0730*/  @!P1 LOP3.LUT R8, R13.reuse, 0x80000000, R5.reuse, 0xf8, !PT ;  /* 0x800000000d089812 */ /* 0x140fe200078ef805 */
[----:B------:R-:W-:Y:S01]  /*0740*/  IMAD.MOV.U32 R6, RZ, RZ, R4 ;  /* 0x000000ffff067224 */ /* 0x000fe200078e0004 */
[----:B------:R-:W-:Y:S02]  /*0750*/  LOP3.LUT R7, R13, 0x800fffff, R5, 0xf8, !PT ;  /* 0x800fffff0d077812 */ /* 0x000fe400078ef805 */
[----:B------:R-:W-:Y:S01]  /*0760*/  @!P1 LOP3.LUT R9, R8, 0x100000, RZ, 0xfc, !PT ;  /* 0x0010000008099812 */ /* 0x000fe200078efcff */
[----:B------:R-:W-:Y:S02]  /*0770*/  @!P1 IMAD.MOV.U32 R8, RZ, RZ, RZ ;  /* 0x000000ffff089224 */ /* 0x000fe400078e00ff */
[----:B------:R-:W-:-:S04]  /*0780*/  DFMA R16, R14, -R2, 1 ;  /* 0x3ff000000e10742b */ /* 0x000fc80000000802 */
[----:B------:R-:W-:-:S04]  /*0790*/  @!P1 DFMA R6, R6, 2, -R8 ;  /* 0x400000000606982b */ /* 0x000fc80000000808 */
[----:B------:R-:W-:-:S06]  /*07a0*/  DFMA R16, R14, R16, R14 ;  /* 0x000000100e10722b */ /* 0x000fcc000000000e */
[----:B------:R-:W-:Y:S02]  /*07b0*/  @!P1 LOP3.LUT R18, R7, 0x7ff00000, RZ, 0xc0, !PT ;  /* 0x7ff0000007129812 */ /* 0x000fe400078ec0ff */
[----:B------:R-:W-:-:S03]  /*07c0*/  DMUL R8, R16, R6 ;  /* 0x0000000610087228 */ /* 0x000fc60000000000 */
[----:B------:R-:W-:-:S05]  /*07d0*/  VIADD R12, R18, 0xffffffff ;  /* 0xffffffff120c7836 */ /* 0x000fca0000000000 */
[----:B------:R-:W-:Y:S01]  /*07e0*/  DFMA R14, R8, -R2, R6 ;  /* 0x80000002080e722b */ /* 0x000fe20000000006 */
[----:B------:R-:W-:-:S04]  /*07f0*/  ISETP.GT.U32.AND P0, PT, R12, 0x7feffffe, PT ;  /* 0x7feffffe0c00780c */ /* 0x000fc80003f04070 */
[----:B------:R-:W-:-:S03]  /*0800*/  ISETP.GT.U32.OR P0, PT, R20, 0x7feffffe, P0 ;  /* 0x7feffffe1400780c */ /* 0x000fc60000704470 */
[----:B------:R-:W-:-:S10]  /*0810*/  DFMA R8, R16, R14, R8 ;  /* 0x0000000e1008722b */ /* 0x000fd40000000008 */
[----:B------:R-:W-:Y:S05]  /*0820*/  @P0 BRA `(.L_x_5) ;  /* 0x0000000000680947 */ /* 0x000fea0003800000 */
[----:B------:R-:W-:-:S05]  /*0830*/  IMAD.MOV.U32 R4, RZ, RZ, 0x40200000 ;  /* 0x40200000ff047424 */ /* 0x000fca00078e00ff */
[----:B------:R-:W-:-:S04]  /*0840*/  VIADDMNMX R11, R11, -R4, 0xb9600000, !PT ;  /* 0xb96000000b0b7446 */ /* 0x000fc80007800904 */
[----:B------:R-:W-:-:S05]  /*0850*/  VIMNMX R4, PT, PT, R11, 0x46a00000, PT ;  /* 0x46a000000b047848 */ /* 0x000fca0003fe0100 */
[----:B------:R-:W-:Y:S02]  /*0860*/  IMAD.IADD R11, R4, 0x1, -R13 ;  /* 0x00000001040b7824 */ /* 0x000fe400078e0a0d */
[----:B------:R-:W-:Y:S02]  /*0870*/  IMAD.MOV.U32 R4, RZ, RZ, RZ ;  /* 0x000000ffff047224 */ /* 0x000fe400078e00ff */
[----:B------:R-:W-:-:S06]  /*0880*/  VIADD R5, R11, 0x7fe00000 ;  /* 0x7fe000000b057836 */ /* 0x000fcc0000000000 */
[----:B------:R-:W-:-:S10]  /*0890*/  DMUL R12, R8, R4 ;  /* 0x00000004080c7228 */ /* 0x000fd40000000000 */
[----:B------:R-:W-:-:S13]  /*08a0*/  FSETP.GTU.AND P0, PT, |R13|, 1.469367938527859385e-39, PT ;  /* 0x001000000d00780b */ /* 0x000fda0003f0c200 */
[----:B------:R-:W-:Y:S05]  /*08b0*/  @P0 BRA `(.L_x_6) ;  /* 0x0000000000880947 */ /* 0x000fea0003800000 */
[----:B------:R-:W-:Y:S01]  /*08c0*/  DFMA R2, R8, -R2, R6 ;  /* 0x800000020802722b */ /* 0x000fe20000000006 */
[----:B------:R-:W-:-:S09]  /*08d0*/  IMAD.MOV.U32 R4, RZ, RZ, RZ ;  /* 0x000000ffff047224 */ /* 0x000fd200078e00ff */
[C---:B------:R-:W-:Y:S02]  /*08e0*/  FSETP.NEU.AND P0, PT, R3.reuse, RZ, PT ;  /* 0x000000ff0300720b */ /* 0x040fe40003f0d000 */
[----:B------:R-:W-:-:S04]  /*08f0*/  LOP3.LUT R2, R3, 0x40240000, RZ, 0x3c, !PT ;  /* 0x4024000003027812 */ /* 0x000fc800078e3cff */
[----:B------:R-:W-:-:S04]  /*0900*/  LOP3.LUT R7, R2, 0x80000000, RZ, 0xc0, !PT ;  /* 0x8000000002077812 */ /* 0x000fc800078ec0ff */
[----:B------:R-:W-:-:S03]  /*0910*/  LOP3.LUT R5, R7, R5, RZ, 0xfc, !PT ;  /* 0x0000000507057212 */ /* 0x000fc600078efcff */
[----:B------:R-:W-:Y:S05]  /*0920*/  @!P0 BRA `(.L_x_6) ;  /* 0x00000000006c8947 */ /* 0x000fea0003800000 */
[----:B------:R-:W-:Y:S01]  /*0930*/  IMAD.MOV R3, RZ, RZ, -R11 ;  /* 0x000000ffff037224 */ /* 0x000fe200078e0a0b */
[----:B------:R-:W-:Y:S01]  /*0940*/  DMUL.RP R4, R8, R4 ;  /* 0x0000000408047228 */ /* 0x000fe20000008000 */
[----:B------:R-:W-:Y:S01]  /*0950*/  IMAD.MOV.U32 R2, RZ, RZ, RZ ;  /* 0x000000ffff027224 */ /* 0x000fe200078e00ff */
[----:B------:R-:W-:-:S05]  /*0960*/  IADD3 R11, PT, PT, -R11, -0x43300000, RZ ;  /* 0xbcd000000b0b7810 */ /* 0x000fca0007ffe1ff */
[----:B------:R-:W-:-:S03]  /*0970*/  DFMA R2, R12, -R2, R8 ;  /* 0x800000020c02722b */ /* 0x000fc60000000008 */
[----:B------:R-:W-:-:S07]  /*0980*/  LOP3.LUT R7, R5, R7, RZ, 0x3c, !PT ;  /* 0x0000000705077212 */ /* 0x000fce00078e3cff */
[----:B------:R-:W-:-:S04]  /*0990*/  FSETP.NEU.AND P0, PT, |R3|, R11, PT ;  /* 0x0000000b0300720b */ /* 0x000fc80003f0d200 */
[----:B------:R-:W-:Y:S02]  /*09a0*/  FSEL R12, R4, R12, !P0 ;  /* 0x0000000c040c7208 */ /* 0x000fe40004000000 */
[----:B------:R-:W-:Y:S01]  /*09b0*/  FSEL R13, R7, R13, !P0 ;  /* 0x0000000d070d7208 */ /* 0x000fe20004000000 */
[----:B------:R-:W-:Y:S06]  /*09c0*/  BRA `(.L_x_6) ;  /* 0x0000000000447947 */ /* 0x000fec0003800000 */
.L_x_5:
[----:B------:R-:W-:-:S14]  /*09d0*/  DSETP.NAN.AND P0, PT, R4, R4, PT ;  /* 0x000000040400722a */ /* 0x000fdc0003f08000 */
[----:B------:R-:W-:Y:S05]  /*09e0*/  @P0 BRA `(.L_x_7) ;  /* 0x0000000000340947 */ /* 0x000fea0003800000 */
[----:B------:R-:W-:Y:S01]  /*09f0*/  ISETP.NE.AND P0, PT, R18, R19, PT ;  /* 0x000000131200720c */ /* 0x000fe20003f05270 */
[----:B------:R-:W-:Y:S02]  /*0a00*/  IMAD.MOV.U32 R12, RZ, RZ, 0x0 ;  /* 0x00000000ff0c7424 */ /* 0x000fe400078e00ff */
[----:B------:R-:W-:-:S10]  /*0a10*/  IMAD.MOV.U32 R13, RZ, RZ, -0x80000 ;  /* 0xfff80000ff0d7424 */ /* 0x000fd400078e00ff */
[----:B------:R-:W-:Y:S05]  /*0a20*/  @!P0 BRA `(.L_x_6) ;  /* 0x00000000002c8947 */ /* 0x000fea0003800000 */
[----:B------:R-:W-:Y:S02]  /*0a30*/  ISETP.NE.AND P0, PT, R18, 0x7ff00000, PT ;  /* 0x7ff000001200780c */ /* 0x000fe40003f05270 */
[----:B------:R-:W-:Y:S02]  /*0a40*/  LOP3.LUT R4, R5, 0x40240000, RZ, 0x3c, !PT ;  /* 0x4024000005047812 */ /* 0x000fe400078e3cff */
[----:B------:R-:W-:Y:S02]  /*0a50*/  ISETP.EQ.OR P0, PT, R19, RZ, !P0 ;  /* 0x000000ff1300720c */ /* 0x000fe40004702670 */
[----:B------:R-:W-:-:S11]  /*0a60*/  LOP3.LUT R13, R4, 0x80000000, RZ, 0xc0, !PT ;  /* 0x80000000040d7812 */ /* 0x000fd600078ec0ff */
[----:B------:R-:W-:Y:S01]  /*0a70*/  @P0 LOP3.LUT R2, R13, 0x7ff00000, RZ, 0xfc, !PT ;  /* 0x7ff000000d020812 */ /* 0x000fe200078efcff */
[----:B------:R-:W-:Y:S02]  /*0a80*/  @!P0 IMAD.MOV.U32 R12, RZ, RZ, RZ ;  /* 0x000000ffff0c8224 */ /* 0x000fe400078e00ff */
[----:B------:R-:W-:Y:S02]  /*0a90*/  @P0 IMAD.MOV.U32 R12, RZ, RZ, RZ ;  /* 0x000000ffff0c0224 */ /* 0x000fe400078e00ff */
[----:B------:R-:W-:Y:S01]  /*0aa0*/  @P0 IMAD.MOV.U32 R13, RZ, RZ, R2 ;  /* 0x000000ffff0d0224 */ /* 0x000fe200078e0002 */
[----:B------:R-:W-:Y:S06]  /*0ab0*/  BRA `(.L_x_6) ;  /* 0x0000000000087947 */ /* 0x000fec0003800000 */
.L_x_7:
[----:B------:R-:W-:Y:S01]  /*0ac0*/  LOP3.LUT R13, R5, 0x80000, RZ, 0xfc, !PT ;  /* 0x00080000050d7812 */ /* 0x000fe200078efcff */
[----:B------:R-:W-:-:S07]  /*0ad0*/  IMAD.MOV.U32 R12, RZ, RZ, R4 ;  /* 0x000000ffff0c7224 */ /* 0x000fce00078e0004 */
.L_x_6:
[----:B------:R-:W-:Y:S05]  /*0ae0*/  BSYNC.RECONVERGENT B1 ;  /* 0x0000000000017941 */ /* 0x000fea0003800200 */
.L_x_4:
[----:B------:R-:W-:Y:S02]  /*0af0*/  IMAD.MOV.U32 R2, RZ, RZ, R0 ;  /* 0x000000ffff027224 */ /* 0x000fe400078e0000 */
[----:B------:R-:W-:-:S04]  /*0b00*/  IMAD.MOV.U32 R3, RZ, RZ, 0x0 ;  /* 0x00000000ff037424 */ /* 0x000fc800078e00ff */
[----:B------:R-:W-:Y:S05]  /*0b10*/  RET.REL.NODEC R2 `(_Z8wypelnijiPf) ;  /* 0xfffffff402387950 */ /* 0x000fea0003c3ffff */
        .type           $_Z8wypelnijiPf$__internal_trig_reduction_slowpathd,@function
        .size           $_Z8wypelnijiPf$__internal_trig_reduction_slowpathd,(.L_x_18 - $_Z8wypelnijiPf$__internal_trig_reduction_slowpathd)
$_Z8wypelnijiPf$__internal_trig_reduction_slowpathd:
[----:B------:R-:W-:Y:S01]  /*0b20*/  SHF.R.U32.HI R0, RZ, 0x14, R14 ;  /* 0x00000014ff007819 */ /* 0x000fe2000001160e */
[----:B------:R-:W-:Y:S02]  /*0b30*/  IMAD.MOV.U32 R11, RZ, RZ, R2 ;  /* 0x000000ffff0b7224 */ /* 0x000fe400078e0002 */
[----:B------:R-:W-:Y:S01]  /*0b40*/  IMAD.MOV.U32 R4, RZ, RZ, RZ ;  /* 0x000000ffff047224 */ /* 0x000fe200078e00ff */
[----:B------:R-:W-:-:S04]  /*0b50*/  LOP3.LUT R3, R0, 0x7ff, RZ, 0xc0, !PT ;  /* 0x000007ff00037812 */ /* 0x000fc800078ec0ff */
[----:B------:R-:W-:-:S13]  /*0b60*/  ISETP.NE.AND P0, PT, R3, 0x7ff, PT ;  /* 0x000007ff0300780c */ /* 0x000fda0003f05270 */
[----:B------:R-:W-:Y:S05]  /*0b70*/  @!P0 BRA `(.L_x_8) ;  /* 0x0000000800488947 */ /* 0x000fea0003800000 */
[----:B------:R-:W-:Y:S01]  /*0b80*/  VIADD R2, R3, 0xfffffc00 ;  /* 0xfffffc0003027836 */ /* 0x000fe20000000000 */
[----:B------:R-:W-:Y:S01]  /*0b90*/  BSSY.RECONVERGENT B1, `(.L_x_9) ;  /* 0x000002f000017945 */ /* 0x000fe20003800200 */
[----:B------:R-:W-:-:S03]  /*0ba0*/  CS2R R16, SRZ ;  /* 0x0000000000107805 */ /* 0x000fc6000001ff00 */
[----:B------:R-:W-:Y:S02]  /*0bb0*/  SHF.R.U32.HI R6, RZ, 0x6, R2 ;  /* 0x00000006ff067819 */ /* 0x000fe40000011602 */
[----:B------:R-:W-:Y:S02]  /*0bc0*/  ISETP.GE.U32.AND P0, PT, R2, 0x80, PT ;  /* 0x000000800200780c */ /* 0x000fe40003f06070 */
[C---:B------:R-:W-:Y:S02]  /*0bd0*/  IADD3 R7, PT, PT, -R6.reuse, 0x13, RZ ;  /* 0x0000001306077810 */ /* 0x040fe40007ffe1ff */
[----:B------:R-:W-:Y:S02]  /*0be0*/  IADD3 R19, PT, PT, -R6, 0xf, RZ ;  /* 0x0000000f06137810 */ /* 0x000fe40007ffe1ff */
[----:B------:R-:W-:-:S04]  /*0bf0*/  SEL R7, R7, 0x12, P0 ;  /* 0x0000001207077807 */ /* 0x000fc80000000000 */
[----:B------:R-:W-:-:S13]  /*0c00*/  ISETP.GE.AND P0, PT, R19, R7, PT ;  /* 0x000000071300720c */ /* 0x000fda0003f06270 */
[----:B------:R-:W-:Y:S05]  /*0c10*/  @P0 BRA `(.L_x_10) ;  /* 0x0000000000980947 */ /* 0x000fea0003800000 */
[----:B------:R-:W0:Y:S01]  /*0c20*/  LDC.64 R8, c[0x0][0x358] ;  /* 0x0000d600ff087b82 */ /* 0x000e220000000a00 */
[C---:B------:R-:W-:Y:S01]  /*0c30*/  SHF.L.U64.HI R13, R11.reuse, 0xb, R14 ;  /* 0x0000000b0b0d7819 */ /* 0x040fe2000001020e */
[----:B------:R-:W-:Y:S01]  /*0c40*/  BSSY.RECONVERGENT B2, `(.L_x_11) ;  /* 0x0000022000027945 */ /* 0x000fe20003800200 */
[----:B------:R-:W-:Y:S01]  /*0c50*/  IMAD.SHL.U32 R11, R11, 0x800, RZ ;  /* 0x000008000b0b7824 */ /* 0x000fe200078e00ff */
[----:B------:R-:W-:Y:S01]  /*0c60*/  IADD3 R15, PT, PT, RZ, -R6, -R7 ;  /* 0x80000006ff0f7210 */ /* 0x000fe20007ffe807 */
[----:B------:R-:W-:Y:S01]  /*0c70*/  IMAD.MOV.U32 R18, RZ, RZ, RZ ;  /* 0x000000ffff127224 */ /* 0x000fe200078e00ff */
[----:B------:R-:W-:Y:S02]  /*0c80*/  CS2R R16, SRZ ;  /* 0x0000000000107805 */ /* 0x000fe4000001ff00 */
[----:B------:R-:W-:Y:S01]  /*0c90*/  LOP3.LUT R13, R13, 0x80000000, RZ, 0xfc, !PT ;  /* 0x800000000d0d7812 */ /* 0x000fe200078efcff */
[----:B------:R-:W1:Y:S06]  /*0ca0*/  LDC.64 R2, c[0x4][RZ] ;  /* 0x01000000ff027b82 */ /* 0x000e6c0000000a00 */
.L_x_12:
[----:B0-----:R-:W-:Y:S01]  /*0cb0*/  R2UR UR6, R8 ;  /* 0x00000000080672ca */ /* 0x001fe200000e0000 */
[----:B-1----:R-:W-:Y:S01]  /*0cc0*/  IMAD.WIDE R4, R19, 0x8, R2 ;  /* 0x0000000813047825 */ /* 0x002fe200078e0202 */
[----:B------:R-:W-:-:S13]  /*0cd0*/  R2UR UR7, R9 ;  /* 0x00000000090772ca */ /* 0x000fda00000e0000 */
[----:B------:R-:W2:Y:S01]  /*0ce0*/  LDG.E.64.CONSTANT R4, desc[UR6][R4.64] ;  /* 0x0000000604047981 */ /* 0x000ea2000c1e9b00 */
[----:B------:R-:W-:Y:S02]  /*0cf0*/  VIADD R15, R15, 0x1 ;  /* 0x000000010f0f7836 */ /* 0x000fe40000000000 */
[----:B------:R-:W-:Y:S02]  /*0d00*/  VIADD R19, R19, 0x1 ;  /* 0x0000000113137836 */ /* 0x000fe40000000000 */
[----:B--2---:R-:W-:-:S04]  /*0d10*/  IMAD.WIDE.U32 R16, P2, R4, R11, R16 ;  /* 0x0000000b04107225 */ /* 0x004fc80007840010 */
[----:B------:R-:W-:Y:S02]  /*0d20*/  IMAD R21, R4, R13, RZ ;  /* 0x0000000d04157224 */ /* 0x000fe400078e02ff */
[CC--:B------:R-:W-:Y:S02]  /*0d30*/  IMAD R20, R5.reuse, R11.reuse, RZ ;  /* 0x0000000b05147224 */ /* 0x0c0fe400078e02ff */
[----:B------:R-:W-:Y:S01]  /*0d40*/  IMAD.HI.U32 R23, R5, R11, RZ ;  /* 0x0000000b05177227 */ /* 0x000fe200078e00ff */
[----:B------:R-:W-:-:S03]  /*0d50*/  IADD3 R17, P0, PT, R21, R17, RZ ;  /* 0x0000001115117210 */ /* 0x000fc60007f1e0ff */
[----:B------:R-:W-:Y:S01]  /*0d60*/  IMAD R21, R18, 0x8, R1 ;  /* 0x0000000812157824 */ /* 0x000fe200078e0201 */
[----:B------:R-:W-:Y:S01]  /*0d70*/  IADD3 R17, P1, PT, R20, R17, RZ ;  /* 0x0000001114117210 */ /* 0x000fe20007f3e0ff */
[----:B------:R-:W-:-:S04]  /*0d80*/  IMAD.HI.U32 R20, R4, R13, RZ ;  /* 0x0000000d04147227 */ /* 0x000fc800078e00ff */
[----:B------:R-:W-:Y:S01]  /*0d90*/  IMAD.X R4, RZ, RZ, R20, P2 ;  /* 0x000000ffff047224 */ /* 0x000fe200010e0614 */
[----:B------:R0:W-:Y:S01]  /*0da0*/  STL.64 [R21], R16 ;  /* 0x0000001015007387 */ /* 0x0001e20000100a00 */
[----:B------:R-:W-:-:S03]  /*0db0*/  IMAD.HI.U32 R20, R5, R13, RZ ;  /* 0x0000000d05147227 */ /* 0x000fc600078e00ff */
[----:B------:R-:W-:Y:S01]  /*0dc0*/  IADD3.X R4, P0, PT, R23, R4, RZ, P0, !PT ;  /* 0x0000000417047210 */ /* 0x000fe2000071e4ff */
[----:B------:R-:W-:Y:S02]  /*0dd0*/  IMAD R5, R5, R13, RZ ;  /* 0x0000000d05057224 */ /* 0x000fe400078e02ff */
[----:B------:R-:W-:-:S03]  /*0de0*/  VIADD R18, R18, 0x1 ;  /* 0x0000000112127836 */ /* 0x000fc60000000000 */
[----:B------:R-:W-:Y:S01]  /*0df0*/  IADD3.X R5, P1, PT, R5, R4, RZ, P1, !PT ;  /* 0x0000000405057210 */ /* 0x000fe20000f3e4ff */
[----:B------:R-:W-:Y:S01]  /*0e00*/  IMAD.X R4, RZ, RZ, R20, P0 ;  /* 0x000000ffff047224 */ /* 0x000fe200000e0614 */
[----:B------:R-:W-:-:S03]  /*0e10*/  ISETP.NE.AND P0, PT, R15, -0xf, PT ;  /* 0xfffffff10f00780c */ /* 0x000fc60003f05270 */
[----:B------:R-:W-:Y:S02]  /*0e20*/  IMAD.X R4, RZ, RZ, R4, P1 ;  /* 0x000000ffff047224 */ /* 0x000fe400008e0604 */
[----:B0-----:R-:W-:Y:S02]  /*0e30*/  IMAD.MOV.U32 R16, RZ, RZ, R5 ;  /* 0x000000ffff107224 */ /* 0x001fe400078e0005 */
[----:B------:R-:W-:-:S06]  /*0e40*/  IMAD.MOV.U32 R17, RZ, RZ, R4 ;  /* 0x000000ffff117224 */ /* 0x000fcc00078e0004 */
[----:B------:R-:W-:Y:S05]  /*0e50*/  @P0 BRA `(.L_x_12) ;  /* 0xfffffffc00940947 */ /* 0x000fea000383ffff */
[----:B------:R-:W-:Y:S05]  /*0e60*/  BSYNC.RECONVERGENT B2 ;  /* 0x0000000000027941 */ /* 0x000fea0003800200 */
.L_x_11:
[----:B------:R-:W-:-:S07]  /*0e70*/  IMAD.MOV.U32 R19, RZ, RZ, R7 ;  /* 0x000000ffff137224 */ /* 0x000fce00078e0007 */
.L_x_10:
[----:B------:R-:W-:Y:S05]  /*0e80*/  BSYNC.RECONVERGENT B1 ;  /* 0x0000000000017941 */ /* 0x000fea0003800200 */
.L_x_9:
[----:B------:R-:W-:Y:S01]  /*0e90*/  LOP3.LUT P0, R21, R0, 0x3f, RZ, 0xc0, !PT ;  /* 0x0000003f00157812 */ /* 0x000fe2000780c0ff */
[----:B------:R-:W-:-:S04]  /*0ea0*/  IMAD.IADD R0, R6, 0x1, R19 ;  /* 0x0000000106007824 */ /* 0x000fc800078e0213 */
[----:B------:R-:W-:-:S05]  /*0eb0*/  IMAD.U32 R19, R0, 0x8, R1 ;  /* 0x0000000800137824 */ /* 0x000fca00078e0001 */
[----:B------:R0:W-:Y:S04]  /*0ec0*/  STL.64 [R19+-0x78], R16 ;  /* 0xffff881013007387 */ /* 0x0001e80000100a00 */
[----:B------:R-:W2:Y:S04]  /*0ed0*/  @P0 LDL.64 R8, [R1+0x8] ;  /* 0x0000080001080983 */ /* 0x000ea80000100a00 */
[----:B------:R-:W3:Y:S04]  /*0ee0*/  LDL.64 R2, [R1+0x10] ;  /* 0x0000100001027983 */ /* 0x000ee80000100a00 */
[----:B------:R-:W4:Y:S01]  /*0ef0*/  LDL.64 R4, [R1+0x18] ;  /* 0x0000180001047983 */ /* 0x000f220000100a00 */
[----:B------:R-:W-:Y:S01]  /*0f00*/  @P0 LOP3.LUT R0, R21, 0x3f, RZ, 0x3c, !PT ;  /* 0x0000003f15000812 */ /* 0x000fe200078e3cff */
[----:B------:R-:W-:Y:S01]  /*0f10*/  BSSY.RECONVERGENT B1, `(.L_x_13) ;  /* 0x0000034000017945 */ /* 0x000fe20003800200 */
[----:B--2---:R-:W-:-:S02]  /*0f20*/  @P0 SHF.R.U64 R7, R8, 0x1, R9 ;  /* 0x0000000108070819 */ /* 0x004fc40000001209 */
[----:B------:R-:W-:Y:S02]  /*0f30*/  @P0 SHF.R.U32.HI R9, RZ, 0x1, R9 ;  /* 0x00000001ff090819 */ /* 0x000fe40000011609 */
[CC--:B---3--:R-:W-:Y:S02]  /*0f40*/  @P0 SHF.L.U32 R11, R2.reuse, R21.reuse, RZ ;  /* 0x00000015020b0219 */ /* 0x0c8fe400000006ff */
[----:B------:R-:W-:Y:S02]  /*0f50*/  @P0 SHF.R.U64 R6, R7, R0, R9 ;  /* 0x0000000007060219 */ /* 0x000fe40000001209 */
[--C-:B------:R-:W-:Y:S02]  /*0f60*/  @P0 SHF.R.U32.HI R15, RZ, 0x1, R3.reuse ;  /* 0x00000001ff0f0819 */ /* 0x100fe40000011603 */
[C-C-:B------:R-:W-:Y:S02]  /*0f70*/  @P0 SHF.R.U64 R13, R2.reuse, 0x1, R3.reuse ;  /* 0x00000001020d0819 */ /* 0x140fe40000001203 */
[----:B------:R-:W-:-:S02]  /*0f80*/  @P0 SHF.L.U64.HI R8, R2, R21, R3 ;  /* 0x0000001502080219 */ /* 0x000fc40000010203 */
[----:B------:R-:W-:Y:S02]  /*0f90*/  @P0 SHF.R.U32.HI R7, RZ, R0, R9 ;  /* 0x00000000ff070219 */ /* 0x000fe40000011609 */
[----:B------:R-:W-:Y:S02]  /*0fa0*/  @P0 LOP3.LUT R2, R11, R6, RZ, 0xfc, !PT ;  /* 0x000000060b020212 */ /* 0x000fe400078efcff */
[----:B----4-:R-:W-:Y:S02]  /*0fb0*/  @P0 SHF.L.U32 R9, R4, R21, RZ ;  /* 0x0000001504090219 */ /* 0x010fe400000006ff */
[----:B0-----:R-:W-:Y:S02]  /*0fc0*/  @P0 SHF.R.U64 R16, R13, R0, R15 ;  /* 0x000000000d100219 */ /* 0x001fe4000000120f */
[----:B------:R-:W-:Y:S01]  /*0fd0*/  @P0 LOP3.LUT R3, R8, R7, RZ, 0xfc, !PT ;  /* 0x0000000708030212 */ /* 0x000fe200078efcff */
[----:B------:R-:W-:Y:S01]  /*0fe0*/  IMAD.SHL.U32 R8, R2, 0x4, RZ ;  /* 0x0000000402087824 */ /* 0x000fe200078e00ff */
[----:B------:R-:W-:-:S02]  /*0ff0*/  @P0 SHF.L.U64.HI R7, R4, R21, R5 ;  /* 0x0000001504070219 */ /* 0x000fc40000010205 */
[----:B------:R-:W-:Y:S02]  /*1000*/  @P0 LOP3.LUT R4, R9, R16, RZ, 0xfc, !PT ;  /* 0x0000001009040212 */ /* 0x000fe400078efcff */
[----:B------:R-:W-:Y:S02]  /*1010*/  @P0 SHF.R.U32.HI R0, RZ, R0, R15 ;  /* 0x00000000ff000219 */ /* 0x000fe4000001160f */
[----:B------:R-:W-:Y:S02]  /*1020*/  SHF.L.U64.HI R9, R2, 0x2, R3 ;  /* 0x0000000202097819 */ /* 0x000fe40000010203 */
[----:B------:R-:W-:Y:S02]  /*1030*/  @P0 LOP3.LUT R5, R7, R0, RZ, 0xfc, !PT ;  /* 0x0000000007050212 */ /* 0x000fe400078efcff */
[----:B------:R-:W-:Y:S02]  /*1040*/  SHF.L.W.U32.HI R3, R3, 0x2, R4 ;  /* 0x0000000203037819 */ /* 0x000fe40000010e04 */
[----:B------:R-:W-:-:S02]  /*1050*/  IADD3 RZ, P0, PT, RZ, -R8, RZ ;  /* 0x80000008ffff7210 */ /* 0x000fc40007f1e0ff */
[----:B------:R-:W-:Y:S02]  /*1060*/  LOP3.LUT R0, RZ, R9, RZ, 0x33, !PT ;  /* 0x00000009ff007212 */ /* 0x000fe400078e33ff */
[----:B------:R-:W-:Y:S02]  /*1070*/  SHF.L.W.U32.HI R4, R4, 0x2, R5 ;  /* 0x0000000204047819 */ /* 0x000fe40000010e05 */
[----:B------:R-:W-:Y:S02]  /*1080*/  LOP3.LUT R2, RZ, R3, RZ, 0x33, !PT ;  /* 0x00000003ff027212 */ /* 0x000fe400078e33ff */
[----:B------:R-:W-:Y:S02]  /*1090*/  IADD3.X R6, P0, PT, RZ, R0, RZ, P0, !PT ;  /* 0x00000000ff067210 */ /* 0x000fe4000071e4ff */
[----:B------:R-:W-:Y:S02]  /*10a0*/  LOP3.LUT R7, RZ, R4, RZ, 0x33, !PT ;  /* 0x00000004ff077212 */ /* 0x000fe400078e33ff */
[----:B------:R-:W-:-:S02]  /*10b0*/  IADD3.X R0, P1, PT, RZ, R2, RZ, P0, !PT ;  /* 0x00000002ff007210 */ /* 0x000fc4000073e4ff */
[----:B------:R-:W-:-:S03]  /*10c0*/  ISETP.GT.U32.AND P2, PT, R3, -0x1, PT ;  /* 0xffffffff0300780c */ /* 0x000fc60003f44070 */
[----:B------:R-:W-:Y:S01]  /*10d0*/  IMAD.X R7, RZ, RZ, R7, P1 ;  /* 0x000000ffff077224 */ /* 0x000fe200008e0607 */
[----:B------:R-:W-:-:S04]  /*10e0*/  ISETP.GT.AND.EX P0, PT, R4, -0x1, PT, P2 ;  /* 0xffffffff0400780c */ /* 0x000fc80003f04320 */
[----:B------:R-:W-:Y:S02]  /*10f0*/  SEL R2, R4, R7, P0 ;  /* 0x0000000704027207 */ /* 0x000fe40000000000 */
[----:B------:R-:W-:Y:S02]  /*1100*/  SEL R13, R3, R0, P0 ;  /* 0x00000000030d7207 */ /* 0x000fe40000000000 */
[----:B------:R-:W-:Y:S02]  /*1110*/  ISETP.NE.U32.AND P1, PT, R2, RZ, PT ;  /* 0x000000ff0200720c */ /* 0x000fe40003f25070 */
[----:B------:R-:W-:Y:S02]  /*1120*/  SEL R9, R9, R6, P0 ;  /* 0x0000000609097207 */ /* 0x000fe40000000000 */
[----:B------:R-:W-:Y:S01]  /*1130*/  SEL R3, R13, R2, !P1 ;  /* 0x000000020d037207 */ /* 0x000fe20004800000 */
[----:B------:R-:W-:-:S05]  /*1140*/  @!P0 IMAD.MOV R8, RZ, RZ, -R8 ;  /* 0x000000ffff088224 */ /* 0x000fca00078e0a08 */
[----:B------:R-:W0:Y:S02]  /*1150*/  FLO.U32 R3, R3 ;  /* 0x0000000300037300 */ /* 0x000e2400000e0000 */
[C---:B0-----:R-:W-:Y:S02]  /*1160*/  IADD3 R7, PT, PT, -R3.reuse, 0x1f, RZ ;  /* 0x0000001f03077810 */ /* 0x041fe40007ffe1ff */
[----:B------:R-:W-:-:S03]  /*1170*/  IADD3 R0, PT, PT, -R3, 0x3f, RZ ;  /* 0x0000003f03007810 */ /* 0x000fc60007ffe1ff */
[----:B------:R-:W-:-:S05]  /*1180*/  @P1 IMAD.MOV R0, RZ, RZ, R7 ;  /* 0x000000ffff001224 */ /* 0x000fca00078e0207 */
[----:B------:R-:W-:-:S13]  /*1190*/  ISETP.NE.AND P1, PT, R0, RZ, PT ;  /* 0x000000ff0000720c */ /* 0x000fda0003f25270 */
[----:B------:R-:W-:Y:S05]  /*11a0*/  @!P1 BRA `(.L_x_14) ;  /* 0x0000000000289947 */ /* 0x000fea0003800000 */
[--C-:B------:R-:W-:Y:S02]  /*11b0*/  SHF.R.U64 R7, R8, 0x1, R9.reuse ;  /* 0x0000000108077819 */ /* 0x100fe40000001209 */
[C---:B------:R-:W-:Y:S02]  /*11c0*/  LOP3.LUT R3, R0.reuse, 0x3f, RZ, 0xc0, !PT ;  /* 0x0000003f00037812 */ /* 0x040fe400078ec0ff */
[----:B------:R-:W-:Y:S02]  /*11d0*/  SHF.R.U32.HI R9, RZ, 0x1, R9 ;  /* 0x00000001ff097819 */ /* 0x000fe40000011609 */
[----:B------:R-:W-:Y:S02]  /*11e0*/  LOP3.LUT R6, R0, 0x3f, RZ, 0xc, !PT ;  /* 0x0000003f00067812 */ /* 0x000fe400078e0cff */
[CC--:B------:R-:W-:Y:S02]  /*11f0*/  SHF.L.U64.HI R11, R13.reuse, R3.reuse, R2 ;  /* 0x000000030d0b7219 */ /* 0x0c0fe40000010202 */
[----:B------:R-:W-:-:S02]  /*1200*/  SHF.L.U32 R3, R13, R3, RZ ;  /* 0x000000030d037219 */ /* 0x000fc400000006ff */
[-CC-:B------:R-:W-:Y:S02]  /*1210*/  SHF.R.U64 R2, R7, R6.reuse, R9.reuse ;  /* 0x0000000607027219 */ /* 0x180fe40000001209 */
[----:B------:R-:W-:Y:S02]  /*1220*/  SHF.R.U32.HI R6, RZ, R6, R9 ;  /* 0x00000006ff067219 */ /* 0x000fe40000011609 */
[----:B------:R-:W-:Y:S02]  /*1230*/  LOP3.LUT R13, R3, R2, RZ, 0xfc, !PT ;  /* 0x00000002030d7212 */ /* 0x000fe400078efcff */
[----:B------:R-:W-:-:S07]  /*1240*/  LOP3.LUT R2, R11, R6, RZ, 0xfc, !PT ;  /* 0x000000060b027212 */ /* 0x000fce00078efcff */
.L_x_14:
[----:B------:R-:W-:Y:S05]  /*1250*/  BSYNC.RECONVERGENT B1 ;  /* 0x0000000000017941 */ /* 0x000fea0003800200 */
.L_x_13:
[----:B------:R-:W-:Y:S01]  /*1260*/  IMAD.WIDE.U32 R8, R13, 0x2168c235, RZ ;  /* 0x2168c2350d087825 */ /* 0x000fe200078e00ff */
[----:B------:R-:W-:-:S03]  /*1270*/  SHF.R.U32.HI R5, RZ, 0x1e, R5 ;  /* 0x0000001eff057819 */ /* 0x000fc60000011605 */
[----:B------:R-:W-:Y:S01]  /*1280*/  IMAD.MOV.U32 R6, RZ, RZ, R9 ;  /* 0x000000ffff067224 */ /* 0x000fe200078e0009 */
[----:B------:R-:W-:Y:S01]  /*1290*/  IADD3 RZ, P1, PT, R8, R8, RZ ;  /* 0x0000000808ff7210 */ /* 0x000fe20007f3e0ff */
[----:B------:R-:W-:Y:S01]  /*12a0*/  IMAD.MOV.U32 R7, RZ, RZ, RZ ;  /* 0x000000ffff077224 */ /* 0x000fe200078e00ff */
[----:B------:R-:W-:Y:S01]  /*12b0*/  LEA.HI R4, R4, R5, RZ, 0x1 ;  /* 0x0000000504047211 */ /* 0x000fe200078f08ff */
[----:B------:R-:W-:-:S04]  /*12c0*/  IMAD.HI.U32 R3, R2, -0x36f0255e, RZ ;  /* 0xc90fdaa202037827 */ /* 0x000fc800078e00ff */
[----:B------:R-:W-:-:S04]  /*12d0*/  IMAD.WIDE.U32 R6, R13, -0x36f0255e, R6 ;  /* 0xc90fdaa20d067825 */ /* 0x000fc800078e0006 */
[C---:B------:R-:W-:Y:S02]  /*12e0*/  IMAD R9, R2.reuse, -0x36f0255e, RZ ;  /* 0xc90fdaa202097824 */ /* 0x040fe400078e02ff */
[----:B------:R-:W-:-:S04]  /*12f0*/  IMAD.WIDE.U32 R6, P2, R2, 0x2168c235, R6 ;  /* 0x2168c23502067825 */ /* 0x000fc80007840006 */
[----:B------:R-:W-:Y:S01]  /*1300*/  IMAD.X R2, RZ, RZ, R3, P2 ;  /* 0x000000ffff027224 */ /* 0x000fe200010e0603 */
[----:B------:R-:W-:Y:S02]  /*1310*/  IADD3 R3, P2, PT, R9, R7, RZ ;  /* 0x0000000709037210 */ /* 0x000fe40007f5e0ff */
[----:B------:R-:W-:Y:S02]  /*1320*/  IADD3.X RZ, P1, PT, R6, R6, RZ, P1, !PT ;  /* 0x0000000606ff7210 */ /* 0x000fe40000f3e4ff */
[C---:B------:R-:W-:Y:S01]  /*1330*/  ISETP.GT.U32.AND P3, PT, R3.reuse, RZ, PT ;  /* 0x000000ff0300720c */ /* 0x040fe20003f64070 */
[----:B------:R-:W-:Y:S01]  /*1340*/  IMAD.X R2, RZ, RZ, R2, P2 ;  /* 0x000000ffff027224 */ /* 0x000fe200010e0602 */
[----:B------:R-:W-:-:S04]  /*1350*/  IADD3.X R6, P2, PT, R3, R3, RZ, P1, !PT ;  /* 0x0000000303067210 */ /* 0x000fc80000f5e4ff */
[C---:B------:R-:W-:Y:S01]  /*1360*/  ISETP.GT.AND.EX P1, PT, R2.reuse, RZ, PT, P3 ;  /* 0x000000ff0200720c */ /* 0x040fe20003f24330 */
[----:B------:R-:W-:-:S03]  /*1370*/  IMAD.X R7, R2, 0x1, R2, P2 ;  /* 0x0000000102077824 */ /* 0x000fc600010e0602 */
[----:B------:R-:W-:Y:S02]  /*1380*/  SEL R6, R6, R3, P1 ;  /* 0x0000000306067207 */ /* 0x000fe40000800000 */
[----:B------:R-:W-:Y:S02]  /*1390*/  SEL R7, R7, R2, P1 ;  /* 0x0000000207077207 */ /* 0x000fe40000800000 */
[----:B------:R-:W-:Y:S02]  /*13a0*/  IADD3 R2, P2, PT, R6, 0x1, RZ ;  /* 0x0000000106027810 */ /* 0x000fe40007f5e0ff */
[----:B------:R-:W-:Y:S02]  /*13b0*/  SEL R3, RZ, 0xffffffff, !P1 ;  /* 0xffffffffff037807 */ /* 0x000fe40004800000 */
[----:B------:R-:W-:Y:S01]  /*13c0*/  LOP3.LUT P1, R14, R14, 0x80000000, RZ, 0xc0, !PT ;  /* 0x800000000e0e7812 */ /* 0x000fe2000782c0ff */
[----:B------:R-:W-:Y:S02]  /*13d0*/  IMAD.X R7, RZ, RZ, R7, P2 ;  /* 0x000000ffff077224 */ /* 0x000fe400010e0607 */
[----:B------:R-:W-:Y:S01]  /*13e0*/  IMAD.IADD R3, R3, 0x1, -R0 ;  /* 0x0000000103037824 */ /* 0x000fe200078e0a00 */
[----:B------:R-:W-:-:S02]  /*13f0*/  @!P0 LOP3.LUT R14, R14, 0x80000000, RZ, 0x3c, !PT ;  /* 0x800000000e0e8812 */ /* 0x000fc400078e3cff */
[----:B------:R-:W-:Y:S01]  /*1400*/  SHF.R.U64 R2, R2, 0xa, R7 ;  /* 0x0000000a02027819 */ /* 0x000fe20000001207 */
[----:B------:R-:W-:-:S03]  /*1410*/  IMAD.SHL.U32 R3, R3, 0x100000, RZ ;  /* 0x0010000003037824 */ /* 0x000fc600078e00ff */
[----:B------:R-:W-:-:S03]  /*1420*/  IADD3 R2, P2, PT, R2, 0x1, RZ ;  /* 0x0000000102027810 */ /* 0x000fc60007f5e0ff */
[----:B------:R-:W-:Y:S01]  /*1430*/  @P1 IMAD.MOV R4, RZ, RZ, -R4 ;  /* 0x000000ffff041224 */ /* 0x000fe200078e0a04 */
[----:B------:R-:W-:-:S04]  /*1440*/  LEA.HI.X R7, R7, RZ, RZ, 0x16, P2 ;  /* 0x000000ff07077211 */ /* 0x000fc800010fb4ff */
[--C-:B------:R-:W-:Y:S02]  /*1450*/  SHF.R.U64 R0, R2, 0x1, R7.reuse ;  /* 0x0000000102007819 */ /* 0x100fe40000001207 */
[----:B------:R-:W-:Y:S02]  /*1460*/  SHF.R.U32.HI R2, RZ, 0x1, R7 ;  /* 0x00000001ff027819 */ /* 0x000fe40000011607 */
[----:B------:R-:W-:-:S04]  /*1470*/  IADD3 R11, P2, P3, RZ, RZ, R0 ;  /* 0x000000ffff0b7210 */ /* 0x000fc80007b5e000 */
[----:B------:R-:W-:-:S04]  /*1480*/  IADD3.X R3, PT, PT, R3, 0x3fe00000, R2, P2, P3 ;  /* 0x3fe0000003037810 */ /* 0x000fc800017e6402 */
[----:B------:R-:W-:-:S07]  /*1490*/  LOP3.LUT R14, R3, R14, RZ, 0xfc, !PT ;  /* 0x0000000e030e7212 */ /* 0x000fce00078efcff */
.L_x_8:
[----:B------:R-:W-:Y:S02]  /*14a0*/  IMAD.MOV.U32 R13, RZ, RZ, 0x0 ;  /* 0x00000000ff0d7424 */ /* 0x000fe400078e00ff */
[----:B------:R-:W-:Y:S02]  /*14b0*/  IMAD.MOV.U32 R0, RZ, RZ, R4 ;  /* 0x000000ffff007224 */ /* 0x000fe400078e0004 */
[----:B------:R-:W-:Y:S02]  /*14c0*/  IMAD.MOV.U32 R8, RZ, RZ, R11 ;  /* 0x000000ffff087224 */ /* 0x000fe400078e000b */
[----:B------:R-:W-:Y:S01]  /*14d0*/  IMAD.MOV.U32 R9, RZ, RZ, R14 ;  /* 0x000000ffff097224 */ /* 0x000fe200078e000e */
[----:B------:R-:W-:Y:S06]  /*14e0*/  RET.REL.NODEC R12 `(_Z8wypelnijiPf) ;  /* 0xffffffe80cc47950 */ /* 0x000fec0003c3ffff */
.L_x_15:
[----:B------:R-:W-:-:S00]  /*14f0*/  BRA `(.L_x_15) ;  /* 0xfffffffc00fc7947 */ /* 0x000fc0000383ffff */
[----:B------:R-:W-:-:S00]  /*1500*/  NOP ;  /* 0x0000000000007918 */ /* 0x000fc00000000000 */
[----:B------:R-:W-:-:S00]  /*1510*/  NOP ;  /* 0x0000000000007918 */ /* 0x000fc00000000000 */
[----:B------:R-:W-:-:S00]  /*1520*/  NOP ;  /* 0x0000000000007918 */ /* 0x000fc00000000000 */
[----:B------:R-:W-:-:S00]  /*1530*/  NOP ;  /* 0x0000000000007918 */ /* 0x000fc00000000000 */
[----:B------:R-:W-:-:S00]  /*1540*/  NOP ;  /* 0x0000000000007918 */ /* 0x000fc00000000000 */
[----:B------:R-:W-:-:S00]  /*1550*/  NOP ;  /* 0x0000000000007918 */ /* 0x000fc00000000000 */
[----:B------:R-:W-:-:S00]  /*1560*/  NOP ;  /* 0x0000000000007918 */ /* 0x000fc00000000000 */
[----:B------:R-:W-:-:S00]  /*1570*/  NOP ;  /* 0x0000000000007918 */ /* 0x000fc00000000000 */
.L_x_18:


//--------------------- .text._Z8redukcjaiPfS_    --------------------------
	.section	.text._Z8redukcjaiPfS_,"ax",@progbits
	.align	128
        .global         _Z8redukcjaiPfS_
        .type           _Z8redukcjaiPfS_,@function
        .size           _Z8redukcjaiPfS_,(.L_x_20 - _Z8redukcjaiPfS_)
        .other          _Z8redukcjaiPfS_,@"STO_CUDA_ENTRY STV_DEFAULT"
_Z8redukcjaiPfS_:
.text._Z8redukcjaiPfS_:
[----:B------:R-:W-:Y:S01]  /*0000*/  LDC R1, c[0x0][0x37c] ;  /* 0x0000df00ff017b82 */ /* 0x000fe20000000800 */
[----:B------:R-:W0:Y:S01]  /*0010*/  S2R R3, SR_TID.X ;  /* 0x0000000000037919 */ /* 0x000e220000002100 */
[----:B------:R-:W0:Y:S01]  /*0020*/  LDCU UR4, c[0x0][0x360] ;  /* 0x00006c00ff0477ac */ /* 0x000e220008000800 */
[----:B------:R-:W-:Y:S01]  /*0030*/  IMAD.MOV.U32 R9, RZ, RZ, RZ ;  /* 0x000000ffff097224 */ /* 0x000fe200078e00ff */
[----:B------:R-:W0:Y:S01]  /*0040*/  S2R R0, SR_CTAID.X ;  /* 0x0000000000007919 */ /* 0x000e220000002500 */
[----:B------:R-:W1:Y:S01]  /*0050*/  LDCU UR5, c[0x0][0x380] ;  /* 0x00007000ff0577ac */ /* 0x000e620008000800 */
[----:B------:R-:W2:Y:S01]  /*0060*/  LDCU.64 UR6, c[0x0][0x358] ;  /* 0x00006b00ff0677ac */ /* 0x000ea20008000a00 */
[----:B0-----:R-:W-:Y:S01]  /*0070*/  IMAD R2, R0, UR4, R3 ;  /* 0x0000000400027c24 */ /* 0x001fe2000f8e0203 */
[----:B-1----:R-:W-:-:S04]  /*0080*/  USHF.R.S32.HI UR4, URZ, 0x1f, UR5 ;  /* 0x0000001fff047899 */ /* 0x002fc80008011405 */
[----:B------:R-:W-:-:S04]  /*0090*/  ISETP.GE.U32.AND P0, PT, R2, UR5, PT ;  /* 0x0000000502007c0c */ /* 0x000fc8000bf06070 */
[----:B------:R-:W-:-:S13]  /*00a0*/  ISETP.GE.U32.AND.EX P0, PT, RZ, UR4, PT, P0 ;  /* 0x00000004ff007c0c */ /* 0x000fda000bf06100 */
[----:B------:R-:W0:Y:S02]  /*00b0*/  @!P0 LDC.64 R4, c[0x0][0x388] ;  /* 0x0000e200ff048b82 */ /* 0x000e240000000a00 */
[----:B0-----:R-:W-:-:S04]  /*00c0*/  @!P0 LEA R4, P1, R2, R4, 0x2 ;  /* 0x0000000402048211 */ /* 0x001fc800078210ff */
[----:B------:R-:W-:-:S05]  /*00d0*/  @!P0 LEA.HI.X R5, R2, R5, RZ, 0x2, P1 ;  /* 0x0000000502058211 */ /* 0x000fca00008f14ff */
[----:B--2---:R-:W2:Y:S01]  /*00e0*/  @!P0 LDG.E R9, desc[UR6][R4.64] ;  /* 0x0000000604098981 */ /* 0x004ea2000c1e1900 */
[----:B------:R-:W0:Y:S01]  /*00f0*/  S2UR UR5, SR_CgaCtaId ;  /* 0x00000000000579c3 */ /* 0x000e220000008800 */
[----:B------:R-:W-:Y:S01]  /*0100*/  UMOV UR4, 0x400 ;  /* 0x0000040000047882 */ /* 0x000fe20000000000 */
[C---:B------:R-:W-:Y:S02]  /*0110*/  ISETP.GT.U32.AND P0, PT, R3.reuse, 0xff, PT ;  /* 0x000000ff0300780c */ /* 0x040fe40003f04070 */
[----:B------:R-:W-:Y:S01]  /*0120*/  ISETP.GT.U32.AND P1, PT, R3, 0x7f, PT ;  /* 0x0000007f0300780c */ /* 0x000fe20003f24070 */
[----:B0-----:R-:W-:-:S06]  /*0130*/  ULEA UR4, UR5, UR4, 0x18 ;  /* 0x0000000405047291 */ /* 0x001fcc000f8ec0ff */
[----:B------:R-:W-:-:S05]  /*0140*/  LEA R2, R3, UR4, 0x2 ;  /* 0x0000000403027c11 */ /* 0x000fca000f8e10ff */
[----:B--2---:R-:W-:Y:S01]  /*0150*/  STS [R2], R9 ;  /* 0x0000000902007388 */ /* 0x004fe20000000800 */
[----:B------:R-:W-:Y:S06]  /*0160*/  BAR.SYNC.DEFER_BLOCKING 0x0 ;  /* 0x0000000000007b1d */ /* 0x000fec0000010000 */
[----:B------:R-:W-:Y:S04]  /*0170*/  @!P0 LDS R6, [R2+0x400] ;  /* 0x0004000002068984 */ /* 0x000fe80000000800 */
[----:B------:R-:W0:Y:S02]  /*0180*/  @!P0 LDS R7, [R2] ;  /* 0x0000000002078984 */ /* 0x000e240000000800 */
[----:B0-----:R-:W-:-:S05]  /*0190*/  @!P0 FADD R7, R6, R7 ;  /* 0x0000000706078221 */ /* 0x001fca0000000000 */
[----:B------:R-:W-:Y:S01]  /*01a0*/  @!P0 STS [R2], R7 ;  /* 0x0000000702008388 */ /* 0x000fe20000000800 */
[----:B------:R-:W-:Y:S01]  /*01b0*/  BAR.SYNC.DEFER_BLOCKING 0x0 ;  /* 0x0000000000007b1d */ /* 0x000fe20000010000 */
[----:B------:R-:W-:-:S05]  /*01c0*/  ISETP.GT.U32.AND P0, PT, R3, 0x3f, PT ;  /* 0x0000003f0300780c */ /* 0x000fca0003f04070 */
        /* <DEDUP_REMOVED lines=35> */
[----:B------:R-:W-:-:S05]  /*0400*/  ISETP.NE.AND P0, PT, R3, RZ, PT ;  /* 0x000000ff0300720c */ /* 0x000fca0003f05270 */
[----:B------:R-:W-:Y:S04]  /*0410*/  @!P1 LDS R4, [R2+0x8] ;  /* 0x0000080002049984 */ /* 0x000fe80000000800 */
[----:B------:R-:W0:Y:S02]  /*0420*/  @!P1 LDS R5, [R2] ;  /* 0x0000000002059984 */ /* 0x000e240000000800 */
[----:B0-----:R-:W-:-:S05]  /*0430*/  @!P1 FADD R5, R4, R5 ;  /* 0x0000000504059221 */ /* 0x001fca0000000000 */
[----:B------:R-:W-:Y:S01]  /*0440*/  @!P1 STS [R2], R5 ;  /* 0x0000000502009388 */ /* 0x000fe20000000800 */
[----:B------:R-:W-:Y:S06]  /*0450*/  BAR.SYNC.DEFER_BLOCKING 0x0 ;  /* 0x0000000000007b1d */ /* 0x000fec0000010000 */
[----:B------:R-:W-:Y:S04]  /*0460*/  @!P0 LDS R3, [UR4+0x4] ;  /* 0x00000404ff038984 */ /* 0x000fe80008000800 */
[----:B------:R-:W0:Y:S02]  /*0470*/  @!P0 LDS R4, [R2] ;  /* 0x0000000002048984 */ /* 0x000e240000000800 */
[----:B0-----:R-:W-:-:S05]  /*0480*/  @!P0 FADD R3, R3, R4 ;  /* 0x0000000403038221 */ /* 0x001fca0000000000 */
[----:B------:R0:W-:Y:S01]  /*0490*/  @!P0 STS [R2], R3 ;  /* 0x0000000302008388 */ /* 0x0001e20000000800 */
[----:B------:R-:W-:Y:S06]  /*04a0*/  BAR.SYNC.DEFER_BLOCKING 0x0 ;  /* 0x0000000000007b1d */ /* 0x000fec0000010000 */
[----:B------:R-:W-:Y:S05]  /*04b0*/  @P0 EXIT ;  /* 0x000000000000094d */ /* 0x000fea0003800000 */
[----:B------:R-:W1:Y:S01]  /*04c0*/  LDS R5, [UR4] ;  /* 0x00000004ff057984 */ /* 0x000e620008000800 */
[----:B0-----:R-:W0:Y:S02]  /*04d0*/  LDC.64 R2, c[0x0][0x390] ;  /* 0x0000e400ff027b82 */ /* 0x001e240000000a00 */
[----:B0-----:R-:W-:-:S05]  /*04e0*/  IMAD.WIDE.U32 R2, R0, 0x4, R2 ;  /* 0x0000000400027825 */ /* 0x001fca00078e0002 */
[----:B-1----:R-:W-:Y:S01]  /*04f0*/  STG.E desc[UR6][R2.64], R5 ;  /* 0x0000000502007986 */ /* 0x002fe2000c101906 */
[----:B------:R-:W-:Y:S05]  /*0500*/  EXIT ;  /* 0x000000000000794d */ /* 0x000fea0003800000 */
.L_x_16:
        /* <DEDUP_REMOVED lines=15> */
.L_x_20:


//--------------------- .nv.global.init           --------------------------
	.section	.nv.global.init,"aw",@progbits
	.align	16
.nv.global.init:
	.type		__cudart_sin_cos_coeffs,@object
	.size		__cudart_sin_cos_coeffs,(__cudart_i2opi_d - __cudart_sin_cos_coeffs)
__cudart_sin_cos_coeffs:
        /*0000*/ 	.byte	0x46, 0xd2, 0xb0, 0x2c, 0xf1, 0xe5, 0x5a, 0xbe, 0x92, 0xe3, 0xac, 0x69, 0xe3, 0x1d, 0xc7, 0x3e
        /*0010*/ 	.byte	0xa1, 0x62, 0xdb, 0x19, 0xa0, 0x01, 0x2a, 0xbf, 0x18, 0x08, 0x11, 0x11, 0x11, 0x11, 0x81, 0x3f
        /*0020*/ 	.byte	0x54, 0x55, 0x55, 0x55, 0x55, 0x55, 0xc5, 0xbf, 0x00, 0x00, 0x00, 0x00, 0x00, 0x00, 0x00, 0x00
        /*0030*/ 	.byte	0x00, 0x00, 0x00, 0x00, 0x00, 0x00, 0x00, 0x00, 0x64, 0x81, 0xfd, 0x20, 0x83, 0xff, 0xa8, 0xbd
        /*0040*/ 	.byte	0x28, 0x85, 0xef, 0xc1, 0xa7, 0xee, 0x21, 0x3e, 0xd9, 0xe6, 0x06, 0x8e, 0x4f, 0x7e, 0x92, 0xbe
        /*0050*/ 	.byte	0xe9, 0xbc, 0xdd, 0x19, 0xa0, 0x01, 0xfa, 0x3e, 0x47, 0x5d, 0xc1, 0x16, 0x6c, 0xc1, 0x56, 0xbf
        /*0060*/ 	.byte	0x51, 0x55, 0x55, 0x55, 0x55, 0x55, 0xa5, 0x3f, 0x00, 0x00, 0x00, 0x00, 0x00, 0x00, 0xe0, 0xbf
        /*0070*/ 	.byte	0x00, 0x00, 0x00, 0x00, 0x00, 0x00, 0xf0, 0x3f, 0x00, 0x00, 0x00, 0x00, 0x00, 0x00, 0x00, 0x00
	.type		__cudart_i2opi_d,@object
	.size		__cudart_i2opi_d,(.L_0 - __cudart_i2opi_d)
__cudart_i2opi_d:
        /* <DEDUP_REMOVED lines=9> */
.L_0:


//--------------------- .nv.shared.reserved.0     --------------------------
	.section	.nv.shared.reserved.0,"aw",@nobits
	.weak		__nv_reservedSMEM_offset_0_alias
	.size		__nv_reservedSMEM_offset_0_alias, 0, 64
	.other		__nv_reservedSMEM_offset_0_alias,@"STO_CUDA_RESERVED_SHARED STV_DEFAULT"
__nv_reservedSMEM_offset_0_alias:
	.zero		0
	.zero		64


//--------------------- .nv.shared._Z8redukcjaiPfS_ --------------------------
	.section	.nv.shared._Z8redukcjaiPfS_,"aw",@nobits
	.sectionflags	@""
	.align	4
.nv.shared._Z8redukcjaiPfS_:
	.zero		3072


//--------------------- .nv.constant0._Z8wypelnijiPf --------------------------
	.section	.nv.constant0._Z8wypelnijiPf,"a",@progbits
	.sectionflags	@""
	.align	4
.nv.constant0._Z8wypelnijiPf:
	.zero		912


//--------------------- .nv.constant0._Z8redukcjaiPfS_ --------------------------
	.section	.nv.constant0._Z8redukcjaiPfS_,"a",@progbits
	.sectionflags	@""
	.align	4
.nv.constant0._Z8redukcjaiPfS_:
	.zero		920


//--------------------- SYMBOLS --------------------------

	.type		.nv.reservedSmem.offset0,@object
	.size		.nv.reservedSmem.offset0,0x4
	.type		.nv.reservedSmem.cap,@object
	.size		.nv.reservedSmem.cap,0x4
